	.headerflags	@"EF_CUDA_TEXMODE_UNIFIED EF_CUDA_64BIT_ADDRESS EF_CUDA_SM75 EF_CUDA_VIRTUAL_SM(EF_CUDA_SM75)"
	.elftype	@"ET_EXEC"


//--------------------- .nv.info                  --------------------------
	.section	.nv.info,"",@"SHT_CUDA_INFO"
	.align	4


	//----- nvinfo : EIATTR_REGCOUNT
	.align		4
        /*0000*/ 	.byte	0x04, 0x2f
        /*0002*/ 	.short	(.L_3 - .L_2)
	.align		4
.L_2:
        /*0004*/ 	.word	index@(kick_up)
        /*0008*/ 	.word	0x00000022


	//----- nvinfo : EIATTR_MAX_STACK_SIZE
	.align		4
.L_3:
        /*000c*/ 	.byte	0x04, 0x23
        /*000e*/ 	.short	(.L_5 - .L_4)
	.align		4
.L_4:
        /*0010*/ 	.word	index@($kick_up$__internal_trig_reduction_slowpathd)
        /*0014*/ 	.word	0x00000000


	//----- nvinfo : EIATTR_MIN_STACK_SIZE
	.align		4
.L_5:
        /*0018*/ 	.byte	0x04, 0x12
        /*001a*/ 	.short	(.L_7 - .L_6)
	.align		4
.L_6:
        /*001c*/ 	.word	index@($kick_up$__internal_trig_reduction_slowpathd)
        /*0020*/ 	.word	0x00000000


	//----- nvinfo : EIATTR_FRAME_SIZE
	.align		4
.L_7:
        /*0024*/ 	.byte	0x04, 0x11
        /*0026*/ 	.short	(.L_9 - .L_8)
	.align		4
.L_8:
        /*0028*/ 	.word	index@($kick_up$__internal_trig_reduction_slowpathd)
        /*002c*/ 	.word	0x00000000


	//----- nvinfo : EIATTR_MAX_STACK_SIZE
	.align		4
.L_9:
        /*0030*/ 	.byte	0x04, 0x23
        /*0032*/ 	.short	(.L_11 - .L_10)
	.align		4
.L_10:
        /*0034*/ 	.word	index@(kick_up)
        /*0038*/ 	.word	0x00000000


	//----- nvinfo : EIATTR_MIN_STACK_SIZE
	.align		4
.L_11:
        /*003c*/ 	.byte	0x04, 0x12
        /*003e*/ 	.short	(.L_13 - .L_12)
	.align		4
.L_12:
        /*0040*/ 	.word	index@(kick_up)
        /*0044*/ 	.word	0x00000030


	//----- nvinfo : EIATTR_FRAME_SIZE
	.align		4
.L_13:
        /*0048*/ 	.byte	0x04, 0x11
        /*004a*/ 	.short	(.L_15 - .L_14)
	.align		4
.L_14:
        /*004c*/ 	.word	index@(kick_up)
        /*0050*/ 	.word	0x00000030


	//----- nvinfo : EIATTR_REGCOUNT
	.align		4
.L_15:
        /*0054*/ 	.byte	0x04, 0x2f
        /*0056*/ 	.short	(.L_17 - .L_16)
	.align		4
.L_16:
        /*0058*/ 	.word	index@(kick_down)
        /*005c*/ 	.word	0x00000022


	//----- nvinfo : EIATTR_MAX_STACK_SIZE
	.align		4
.L_17:
        /*0060*/ 	.byte	0x04, 0x23
        /*0062*/ 	.short	(.L_19 - .L_18)
	.align		4
.L_18:
        /*0064*/ 	.word	index@($kick_down$__internal_trig_reduction_slowpathd)
        /*0068*/ 	.word	0x00000000


	//----- nvinfo : EIATTR_MIN_STACK_SIZE
	.align		4
.L_19:
        /*006c*/ 	.byte	0x04, 0x12
        /*006e*/ 	.short	(.L_21 - .L_20)
	.align		4
.L_20:
        /*0070*/ 	.word	index@($kick_down$__internal_trig_reduction_slowpathd)
        /*0074*/ 	.word	0x00000000


	//----- nvinfo : EIATTR_FRAME_SIZE
	.align		4
.L_21:
        /*0078*/ 	.byte	0x04, 0x11
        /*007a*/ 	.short	(.L_23 - .L_22)
	.align		4
.L_22:
        /*007c*/ 	.word	index@($kick_down$__internal_trig_reduction_slowpathd)
        /*0080*/ 	.word	0x00000000


	//----- nvinfo : EIATTR_MAX_STACK_SIZE
	.align		4
.L_23:
        /*0084*/ 	.byte	0x04, 0x23
        /*0086*/ 	.short	(.L_25 - .L_24)
	.align		4
.L_24:
        /*0088*/ 	.word	index@(kick_down)
        /*008c*/ 	.word	0x00000000


	//----- nvinfo : EIATTR_MIN_STACK_SIZE
	.align		4
.L_25:
        /*0090*/ 	.byte	0x04, 0x12
        /*0092*/ 	.short	(.L_27 - .L_26)
	.align		4
.L_26:
        /*0094*/ 	.word	index@(kick_down)
        /*0098*/ 	.word	0x00000030


	//----- nvinfo : EIATTR_FRAME_SIZE
	.align		4
.L_27:
        /*009c*/ 	.byte	0x04, 0x11
        /*009e*/ 	.short	(.L_29 - .L_28)
	.align		4
.L_28:
        /*00a0*/ 	.word	index@(kick_down)
        /*00a4*/ 	.word	0x00000030


	//----- nvinfo : EIATTR_REGCOUNT
	.align		4
.L_29:
        /*00a8*/ 	.byte	0x04, 0x2f
        /*00aa*/ 	.short	(.L_31 - .L_30)
	.align		4
.L_30:
        /*00ac*/ 	.word	index@(drift_up)
        /*00b0*/ 	.word	0x0000000c


	//----- nvinfo : EIATTR_MAX_STACK_SIZE
	.align		4
.L_31:
        /*00b4*/ 	.byte	0x04, 0x23
        /*00b6*/ 	.short	(.L_33 - .L_32)
	.align		4
.L_32:
        /*00b8*/ 	.word	index@(drift_up)
        /*00bc*/ 	.word	0x00000000


	//----- nvinfo : EIATTR_MIN_STACK_SIZE
	.align		4
.L_33:
        /*00c0*/ 	.byte	0x04, 0x12
        /*00c2*/ 	.short	(.L_35 - .L_34)
	.align		4
.L_34:
        /*00c4*/ 	.word	index@(drift_up)
        /*00c8*/ 	.word	0x00000000


	//----- nvinfo : EIATTR_FRAME_SIZE
	.align		4
.L_35:
        /*00cc*/ 	.byte	0x04, 0x11
        /*00ce*/ 	.short	(.L_37 - .L_36)
	.align		4
.L_36:
        /*00d0*/ 	.word	index@(drift_up)
        /*00d4*/ 	.word	0x00000000


	//----- nvinfo : EIATTR_REGCOUNT
	.align		4
.L_37:
        /*00d8*/ 	.byte	0x04, 0x2f
        /*00da*/ 	.short	(.L_39 - .L_38)
	.align		4
.L_38:
        /*00dc*/ 	.word	index@(drift_down)
        /*00e0*/ 	.word	0x0000000c


	//----- nvinfo : EIATTR_MAX_STACK_SIZE
	.align		4
.L_39:
        /*00e4*/ 	.byte	0x04, 0x23
        /*00e6*/ 	.short	(.L_41 - .L_40)
	.align		4
.L_40:
        /*00e8*/ 	.word	index@(drift_down)
        /*00ec*/ 	.word	0x00000000


	//----- nvinfo : EIATTR_MIN_STACK_SIZE
	.align		4
.L_41:
        /*00f0*/ 	.byte	0x04, 0x12
        /*00f2*/ 	.short	(.L_43 - .L_42)
	.align		4
.L_42:
        /*00f4*/ 	.word	index@(drift_down)
        /*00f8*/ 	.word	0x00000000


	//----- nvinfo : EIATTR_FRAME_SIZE
	.align		4
.L_43:
        /*00fc*/ 	.byte	0x04, 0x11
        /*00fe*/ 	.short	(.L_45 - .L_44)
	.align		4
.L_44:
        /*0100*/ 	.word	index@(drift_down)
        /*0104*/ 	.word	0x00000000


	//----- nvinfo : EIATTR_REGCOUNT
	.align		4
.L_45:
        /*0108*/ 	.byte	0x04, 0x2f
        /*010a*/ 	.short	(.L_47 - .L_46)
	.align		4
.L_46:
        /*010c*/ 	.word	index@(kick_drift_up_simultaneously)
        /*0110*/ 	.word	0x00000022


	//----- nvinfo : EIATTR_MAX_STACK_SIZE
	.align		4
.L_47:
        /*0114*/ 	.byte	0x04, 0x23
        /*0116*/ 	.short	(.L_49 - .L_48)
	.align		4
.L_48:
        /*0118*/ 	.word	index@($kick_drift_up_simultaneously$__internal_trig_reduction_slowpathd)
        /*011c*/ 	.word	0x00000000


	//----- nvinfo : EIATTR_MIN_STACK_SIZE
	.align		4
.L_49:
        /*0120*/ 	.byte	0x04, 0x12
        /*0122*/ 	.short	(.L_51 - .L_50)
	.align		4
.L_50:
        /*0124*/ 	.word	index@($kick_drift_up_simultaneously$__internal_trig_reduction_slowpathd)
        /*0128*/ 	.word	0x00000000


	//----- nvinfo : EIATTR_FRAME_SIZE
	.align		4
.L_51:
        /*012c*/ 	.byte	0x04, 0x11
        /*012e*/ 	.short	(.L_53 - .L_52)
	.align		4
.L_52:
        /*0130*/ 	.word	index@($kick_drift_up_simultaneously$__internal_trig_reduction_slowpathd)
        /*0134*/ 	.word	0x00000000


	//----- nvinfo : EIATTR_MAX_STACK_SIZE
	.align		4
.L_53:
        /*0138*/ 	.byte	0x04, 0x23
        /*013a*/ 	.short	(.L_55 - .L_54)
	.align		4
.L_54:
        /*013c*/ 	.word	index@(kick_drift_up_simultaneously)
        /*0140*/ 	.word	0x00000000


	//----- nvinfo : EIATTR_MIN_STACK_SIZE
	.align		4
.L_55:
        /*0144*/ 	.byte	0x04, 0x12
        /*0146*/ 	.short	(.L_57 - .L_56)
	.align		4
.L_56:
        /*0148*/ 	.word	index@(kick_drift_up_simultaneously)
        /*014c*/ 	.word	0x00000030


	//----- nvinfo : EIATTR_FRAME_SIZE
	.align		4
.L_57:
        /*0150*/ 	.byte	0x04, 0x11
        /*0152*/ 	.short	(.L_59 - .L_58)
	.align		4
.L_58:
        /*0154*/ 	.word	index@(kick_drift_up_simultaneously)
        /*0158*/ 	.word	0x00000030


	//----- nvinfo : EIATTR_REGCOUNT
	.align		4
.L_59:
        /*015c*/ 	.byte	0x04, 0x2f
        /*015e*/ 	.short	(.L_61 - .L_60)
	.align		4
.L_60:
        /*0160*/ 	.word	index@(kick_drift_down_simultaneously)
        /*0164*/ 	.word	0x00000024


	//----- nvinfo : EIATTR_MAX_STACK_SIZE
	.align		4
.L_61:
        /*0168*/ 	.byte	0x04, 0x23
        /*016a*/ 	.short	(.L_63 - .L_62)
	.align		4
.L_62:
        /*016c*/ 	.word	index@($kick_drift_down_simultaneously$__internal_trig_reduction_slowpathd)
        /*0170*/ 	.word	0x00000000


	//----- nvinfo : EIATTR_MIN_STACK_SIZE
	.align		4
.L_63:
        /*0174*/ 	.byte	0x04, 0x12
        /*0176*/ 	.short	(.L_65 - .L_64)
	.align		4
.L_64:
        /*0178*/ 	.word	index@($kick_drift_down_simultaneously$__internal_trig_reduction_slowpathd)
        /*017c*/ 	.word	0x00000000


	//----- nvinfo : EIATTR_FRAME_SIZE
	.align		4
.L_65:
        /*0180*/ 	.byte	0x04, 0x11
        /*0182*/ 	.short	(.L_67 - .L_66)
	.align		4
.L_66:
        /*0184*/ 	.word	index@($kick_drift_down_simultaneously$__internal_trig_reduction_slowpathd)
        /*0188*/ 	.word	0x00000000


	//----- nvinfo : EIATTR_MAX_STACK_SIZE
	.align		4
.L_67:
        /*018c*/ 	.byte	0x04, 0x23
        /*018e*/ 	.short	(.L_69 - .L_68)
	.align		4
.L_68:
        /*0190*/ 	.word	index@(kick_drift_down_simultaneously)
        /*0194*/ 	.word	0x00000000


	//----- nvinfo : EIATTR_MIN_STACK_SIZE
	.align		4
.L_69:
        /*0198*/ 	.byte	0x04, 0x12
        /*019a*/ 	.short	(.L_71 - .L_70)
	.align		4
.L_70:
        /*019c*/ 	.word	index@(kick_drift_down_simultaneously)
        /*01a0*/ 	.word	0x00000030


	//----- nvinfo : EIATTR_FRAME_SIZE
	.align		4
.L_71:
        /*01a4*/ 	.byte	0x04, 0x11
        /*01a6*/ 	.short	(.L_73 - .L_72)
	.align		4
.L_72:
        /*01a8*/ 	.word	index@(kick_drift_down_simultaneously)
        /*01ac*/ 	.word	0x00000030
.L_73:


//--------------------- .nv.info.kick_drift_down_simultaneously --------------------------
	.section	.nv.info.kick_drift_down_simultaneously,"",@"SHT_CUDA_INFO"
	.align	4


	//----- nvinfo : EIATTR_SW_WAR
	.align		4
        /*0000*/ 	.byte	0x04, 0x36
        /*0002*/ 	.short	(.L_75 - .L_74)
.L_74:
        /*0004*/ 	.word	0x00000001


	//----- nvinfo : EIATTR_CUDA_API_VERSION
	.align		4
.L_75:
        /*0008*/ 	.byte	0x04, 0x37
        /*000a*/ 	.short	(.L_77 - .L_76)
.L_76:
        /*000c*/ 	.word	0x00000076


	//----- nvinfo : EIATTR_PARAM_CBANK
	.align		4
.L_77:
        /*0010*/ 	.byte	0x04, 0x0a
        /*0012*/ 	.short	(.L_79 - .L_78)
	.align		4
.L_78:
        /*0014*/ 	.word	index@(.nv.constant0.kick_drift_down_simultaneously)
        /*0018*/ 	.short	0x0160
        /*001a*/ 	.short	0x0050


	//----- nvinfo : EIATTR_CBANK_PARAM_SIZE
	.align		4
.L_79:
        /*001c*/ 	.byte	0x03, 0x19
        /*001e*/ 	.short	0x0050


	//----- nvinfo : EIATTR_KPARAM_INFO
	.align		4
        /*0020*/ 	.byte	0x04, 0x17
        /*0022*/ 	.short	(.L_81 - .L_80)
.L_80:
        /*0024*/ 	.word	0x00000000
        /*0028*/ 	.short	0x0009
        /*002a*/ 	.short	0x0048
        /*002c*/ 	.byte	0x00, 0xf0, 0x21, 0x00


	//----- nvinfo : EIATTR_KPARAM_INFO
	.align		4
.L_81:
        /*0030*/ 	.byte	0x04, 0x17
        /*0032*/ 	.short	(.L_83 - .L_82)
.L_82:
        /*0034*/ 	.word	0x00000000
        /*0038*/ 	.short	0x0008
        /*003a*/ 	.short	0x0040
        /*003c*/ 	.byte	0x00, 0xf0, 0x11, 0x00


	//----- nvinfo : EIATTR_KPARAM_INFO
	.align		4
.L_83:
        /*0040*/ 	.byte	0x04, 0x17
        /*0042*/ 	.short	(.L_85 - .L_84)
.L_84:
        /*0044*/ 	.word	0x00000000
        /*0048*/ 	.short	0x0007
        /*004a*/ 	.short	0x0038
        /*004c*/ 	.byte	0x00, 0xf0, 0x21, 0x00


	//----- nvinfo : EIATTR_KPARAM_INFO
	.align		4
.L_85:
        /*0050*/ 	.byte	0x04, 0x17
        /*0052*/ 	.short	(.L_87 - .L_86)
.L_86:
        /*0054*/ 	.word	0x00000000
        /*0058*/ 	.short	0x0006
        /*005a*/ 	.short	0x0030
        /*005c*/ 	.byte	0x00, 0xf0, 0x21, 0x00


	//----- nvinfo : EIATTR_KPARAM_INFO
	.align		4
.L_87:
        /*0060*/ 	.byte	0x04, 0x17
        /*0062*/ 	.short	(.L_89 - .L_88)
.L_88:
        /*0064*/ 	.word	0x00000000
        /*0068*/ 	.short	0x0005
        /*006a*/ 	.short	0x0028
        /*006c*/ 	.byte	0x00, 0xf0, 0x21, 0x00


	//----- nvinfo : EIATTR_KPARAM_INFO
	.align		4
.L_89:
        /*0070*/ 	.byte	0x04, 0x17
        /*0072*/ 	.short	(.L_91 - .L_90)
.L_90:
        /*0074*/ 	.word	0x00000000
        /*0078*/ 	.short	0x0004
        /*007a*/ 	.short	0x0020
        /*007c*/ 	.byte	0x00, 0xf0, 0x21, 0x00


	//----- nvinfo : EIATTR_KPARAM_INFO
	.align		4
.L_91:
        /*0080*/ 	.byte	0x04, 0x17
        /*0082*/ 	.short	(.L_93 - .L_92)
.L_92:
        /*0084*/ 	.word	0x00000000
        /*0088*/ 	.short	0x0003
        /*008a*/ 	.short	0x0018
        /*008c*/ 	.byte	0x00, 0xf0, 0x21, 0x00


	//----- nvinfo : EIATTR_KPARAM_INFO
	.align		4
.L_93:
        /*0090*/ 	.byte	0x04, 0x17
        /*0092*/ 	.short	(.L_95 - .L_94)
.L_94:
        /*0094*/ 	.word	0x00000000
        /*0098*/ 	.short	0x0002
        /*009a*/ 	.short	0x0010
        /*009c*/ 	.byte	0x00, 0xf0, 0x21, 0x00


	//----- nvinfo : EIATTR_KPARAM_INFO
	.align		4
.L_95:
        /*00a0*/ 	.byte	0x04, 0x17
        /*00a2*/ 	.short	(.L_97 - .L_96)
.L_96:
        /*00a4*/ 	.word	0x00000000
        /*00a8*/ 	.short	0x0001
        /*00aa*/ 	.short	0x0008
        /*00ac*/ 	.byte	0x00, 0xf0, 0x21, 0x00


	//----- nvinfo : EIATTR_KPARAM_INFO
	.align		4
.L_97:
        /*00b0*/ 	.byte	0x04, 0x17
        /*00b2*/ 	.short	(.L_99 - .L_98)
.L_98:
        /*00b4*/ 	.word	0x00000000
        /*00b8*/ 	.short	0x0000
        /*00ba*/ 	.short	0x0000
        /*00bc*/ 	.byte	0x00, 0xf0, 0x21, 0x00


	//----- nvinfo : EIATTR_MAXREG_COUNT
	.align		4
.L_99:
        /*00c0*/ 	.byte	0x03, 0x1b
        /*00c2*/ 	.short	0x00ff


	//----- nvinfo : EIATTR_EXIT_INSTR_OFFSETS
	.align		4
        /*00c4*/ 	.byte	0x04, 0x1c
        /*00c6*/ 	.short	(.L_101 - .L_100)


	//   ....[0]....
.L_100:
        /*00c8*/ 	.word	0x00000060


	//   ....[1]....
        /*00cc*/ 	.word	0x000008b0


	//----- nvinfo : EIATTR_CRS_STACK_SIZE
	.align		4
.L_101:
        /*00d0*/ 	.byte	0x04, 0x1e
        /*00d2*/ 	.short	(.L_103 - .L_102)
.L_102:
        /*00d4*/ 	.word	0x00000000
.L_103:


//--------------------- .nv.info.kick_drift_up_simultaneously --------------------------
	.section	.nv.info.kick_drift_up_simultaneously,"",@"SHT_CUDA_INFO"
	.align	4


	//----- nvinfo : EIATTR_SW_WAR
	.align		4
        /*0000*/ 	.byte	0x04, 0x36
        /*0002*/ 	.short	(.L_105 - .L_104)
.L_104:
        /*0004*/ 	.word	0x00000001


	//----- nvinfo : EIATTR_CUDA_API_VERSION
	.align		4
.L_105:
        /*0008*/ 	.byte	0x04, 0x37
        /*000a*/ 	.short	(.L_107 - .L_106)
.L_106:
        /*000c*/ 	.word	0x00000076


	//----- nvinfo : EIATTR_PARAM_CBANK
	.align		4
.L_107:
        /*0010*/ 	.byte	0x04, 0x0a
        /*0012*/ 	.short	(.L_109 - .L_108)
	.align		4
.L_108:
        /*0014*/ 	.word	index@(.nv.constant0.kick_drift_up_simultaneously)
        /*0018*/ 	.short	0x0160
        /*001a*/ 	.short	0x0050


	//----- nvinfo : EIATTR_CBANK_PARAM_SIZE
	.align		4
.L_109:
        /*001c*/ 	.byte	0x03, 0x19
        /*001e*/ 	.short	0x0050


	//----- nvinfo : EIATTR_KPARAM_INFO
	.align		4
        /*0020*/ 	.byte	0x04, 0x17
        /*0022*/ 	.short	(.L_111 - .L_110)
.L_110:
        /*0024*/ 	.word	0x00000000
        /*0028*/ 	.short	0x0009
        /*002a*/ 	.short	0x0048
        /*002c*/ 	.byte	0x00, 0xf0, 0x21, 0x00


	//----- nvinfo : EIATTR_KPARAM_INFO
	.align		4
.L_111:
        /*0030*/ 	.byte	0x04, 0x17
        /*0032*/ 	.short	(.L_113 - .L_112)
.L_112:
        /*0034*/ 	.word	0x00000000
        /*0038*/ 	.short	0x0008
        /*003a*/ 	.short	0x0040
        /*003c*/ 	.byte	0x00, 0xf0, 0x11, 0x00


	//----- nvinfo : EIATTR_KPARAM_INFO
	.align		4
.L_113:
        /*0040*/ 	.byte	0x04, 0x17
        /*0042*/ 	.short	(.L_115 - .L_114)
.L_114:
        /*0044*/ 	.word	0x00000000
        /*0048*/ 	.short	0x0007
        /*004a*/ 	.short	0x0038
        /*004c*/ 	.byte	0x00, 0xf0, 0x21, 0x00


	//----- nvinfo : EIATTR_KPARAM_INFO
	.align		4
.L_115:
        /*0050*/ 	.byte	0x04, 0x17
        /*0052*/ 	.short	(.L_117 - .L_116)
.L_116:
        /*0054*/ 	.word	0x00000000
        /*0058*/ 	.short	0x0006
        /*005a*/ 	.short	0x0030
        /*005c*/ 	.byte	0x00, 0xf0, 0x21, 0x00


	//----- nvinfo : EIATTR_KPARAM_INFO
	.align		4
.L_117:
        /*0060*/ 	.byte	0x04, 0x17
        /*0062*/ 	.short	(.L_119 - .L_118)
.L_118:
        /*0064*/ 	.word	0x00000000
        /*0068*/ 	.short	0x0005
        /*006a*/ 	.short	0x0028
        /*006c*/ 	.byte	0x00, 0xf0, 0x21, 0x00


	//----- nvinfo : EIATTR_KPARAM_INFO
	.align		4
.L_119:
        /*0070*/ 	.byte	0x04, 0x17
        /*0072*/ 	.short	(.L_121 - .L_120)
.L_120:
        /*0074*/ 	.word	0x00000000
        /*0078*/ 	.short	0x0004
        /*007a*/ 	.short	0x0020
        /*007c*/ 	.byte	0x00, 0xf0, 0x21, 0x00


	//----- nvinfo : EIATTR_KPARAM_INFO
	.align		4
.L_121:
        /*0080*/ 	.byte	0x04, 0x17
        /*0082*/ 	.short	(.L_123 - .L_122)
.L_122:
        /*0084*/ 	.word	0x00000000
        /*0088*/ 	.short	0x0003
        /*008a*/ 	.short	0x0018
        /*008c*/ 	.byte	0x00, 0xf0, 0x21, 0x00


	//----- nvinfo : EIATTR_KPARAM_INFO
	.align		4
.L_123:
        /*0090*/ 	.byte	0x04, 0x17
        /*0092*/ 	.short	(.L_125 - .L_124)
.L_124:
        /*0094*/ 	.word	0x00000000
        /*0098*/ 	.short	0x0002
        /*009a*/ 	.short	0x0010
        /*009c*/ 	.byte	0x00, 0xf0, 0x21, 0x00


	//----- nvinfo : EIATTR_KPARAM_INFO
	.align		4
.L_125:
        /*00a0*/ 	.byte	0x04, 0x17
        /*00a2*/ 	.short	(.L_127 - .L_126)
.L_126:
        /*00a4*/ 	.word	0x00000000
        /*00a8*/ 	.short	0x0001
        /*00aa*/ 	.short	0x0008
        /*00ac*/ 	.byte	0x00, 0xf0, 0x21, 0x00


	//----- nvinfo : EIATTR_KPARAM_INFO
	.align		4
.L_127:
        /*00b0*/ 	.byte	0x04, 0x17
        /*00b2*/ 	.short	(.L_129 - .L_128)
.L_128:
        /*00b4*/ 	.word	0x00000000
        /*00b8*/ 	.short	0x0000
        /*00ba*/ 	.short	0x0000
        /*00bc*/ 	.byte	0x00, 0xf0, 0x21, 0x00


	//----- nvinfo : EIATTR_MAXREG_COUNT
	.align		4
.L_129:
        /*00c0*/ 	.byte	0x03, 0x1b
        /*00c2*/ 	.short	0x00ff


	//----- nvinfo : EIATTR_EXIT_INSTR_OFFSETS
	.align		4
        /*00c4*/ 	.byte	0x04, 0x1c
        /*00c6*/ 	.short	(.L_131 - .L_130)


	//   ....[0]....
.L_130:
        /*00c8*/ 	.word	0x00000060


	//   ....[1]....
        /*00cc*/ 	.word	0x00000890


	//----- nvinfo : EIATTR_CRS_STACK_SIZE
	.align		4
.L_131:
        /*00d0*/ 	.byte	0x04, 0x1e
        /*00d2*/ 	.short	(.L_133 - .L_132)
.L_132:
        /*00d4*/ 	.word	0x00000000
.L_133:


//--------------------- .nv.info.drift_down       --------------------------
	.section	.nv.info.drift_down,"",@"SHT_CUDA_INFO"
	.align	4


	//----- nvinfo : EIATTR_SW_WAR
	.align		4
        /*0000*/ 	.byte	0x04, 0x36
        /*0002*/ 	.short	(.L_135 - .L_134)
.L_134:
        /*0004*/ 	.word	0x00000001


	//----- nvinfo : EIATTR_CUDA_API_VERSION
	.align		4
.L_135:
        /*0008*/ 	.byte	0x04, 0x37
        /*000a*/ 	.short	(.L_137 - .L_136)
.L_136:
        /*000c*/ 	.word	0x00000076


	//----- nvinfo : EIATTR_PARAM_CBANK
	.align		4
.L_137:
        /*0010*/ 	.byte	0x04, 0x0a
        /*0012*/ 	.short	(.L_139 - .L_138)
	.align		4
.L_138:
        /*0014*/ 	.word	index@(.nv.constant0.drift_down)
        /*0018*/ 	.short	0x0160
        /*001a*/ 	.short	0x001c


	//----- nvinfo : EIATTR_CBANK_PARAM_SIZE
	.align		4
.L_139:
        /*001c*/ 	.byte	0x03, 0x19
        /*001e*/ 	.short	0x001c


	//----- nvinfo : EIATTR_KPARAM_INFO
	.align		4
        /*0020*/ 	.byte	0x04, 0x17
        /*0022*/ 	.short	(.L_141 - .L_140)
.L_140:
        /*0024*/ 	.word	0x00000000
        /*0028*/ 	.short	0x0003
        /*002a*/ 	.short	0x0018
        /*002c*/ 	.byte	0x00, 0xf0, 0x11, 0x00


	//----- nvinfo : EIATTR_KPARAM_INFO
	.align		4
.L_141:
        /*0030*/ 	.byte	0x04, 0x17
        /*0032*/ 	.short	(.L_143 - .L_142)
.L_142:
        /*0034*/ 	.word	0x00000000
        /*0038*/ 	.short	0x0002
        /*003a*/ 	.short	0x0010
        /*003c*/ 	.byte	0x00, 0xf0, 0x21, 0x00


	//----- nvinfo : EIATTR_KPARAM_INFO
	.align		4
.L_143:
        /*0040*/ 	.byte	0x04, 0x17
        /*0042*/ 	.short	(.L_145 - .L_144)
.L_144:
        /*0044*/ 	.word	0x00000000
        /*0048*/ 	.short	0x0001
        /*004a*/ 	.short	0x0008
        /*004c*/ 	.byte	0x00, 0xf0, 0x21, 0x00


	//----- nvinfo : EIATTR_KPARAM_INFO
	.align		4
.L_145:
        /*0050*/ 	.byte	0x04, 0x17
        /*0052*/ 	.short	(.L_147 - .L_146)
.L_146:
        /*0054*/ 	.word	0x00000000
        /*0058*/ 	.short	0x0000
        /*005a*/ 	.short	0x0000
        /*005c*/ 	.byte	0x00, 0xf0, 0x21, 0x00


	//----- nvinfo : EIATTR_MAXREG_COUNT
	.align		4
.L_147:
        /*0060*/ 	.byte	0x03, 0x1b
        /*0062*/ 	.short	0x00ff


	//----- nvinfo : EIATTR_EXIT_INSTR_OFFSETS
	.align		4
        /*0064*/ 	.byte	0x04, 0x1c
        /*0066*/ 	.short	(.L_149 - .L_148)


	//   ....[0]....
.L_148:
        /*0068*/ 	.word	0x00000050


	//   ....[1]....
        /*006c*/ 	.word	0x00000110


	//----- nvinfo : EIATTR_CRS_STACK_SIZE
	.align		4
.L_149:
        /*0070*/ 	.byte	0x04, 0x1e
        /*0072*/ 	.short	(.L_151 - .L_150)
.L_150:
        /*0074*/ 	.word	0x00000000
.L_151:


//--------------------- .nv.info.drift_up         --------------------------
	.section	.nv.info.drift_up,"",@"SHT_CUDA_INFO"
	.align	4


	//----- nvinfo : EIATTR_SW_WAR
	.align		4
        /*0000*/ 	.byte	0x04, 0x36
        /*0002*/ 	.short	(.L_153 - .L_152)
.L_152:
        /*0004*/ 	.word	0x00000001


	//----- nvinfo : EIATTR_CUDA_API_VERSION
	.align		4
.L_153:
        /*0008*/ 	.byte	0x04, 0x37
        /*000a*/ 	.short	(.L_155 - .L_154)
.L_154:
        /*000c*/ 	.word	0x00000076


	//----- nvinfo : EIATTR_PARAM_CBANK
	.align		4
.L_155:
        /*0010*/ 	.byte	0x04, 0x0a
        /*0012*/ 	.short	(.L_157 - .L_156)
	.align		4
.L_156:
        /*0014*/ 	.word	index@(.nv.constant0.drift_up)
        /*0018*/ 	.short	0x0160
        /*001a*/ 	.short	0x001c


	//----- nvinfo : EIATTR_CBANK_PARAM_SIZE
	.align		4
.L_157:
        /*001c*/ 	.byte	0x03, 0x19
        /*001e*/ 	.short	0x001c


	//----- nvinfo : EIATTR_KPARAM_INFO
	.align		4
        /*0020*/ 	.byte	0x04, 0x17
        /*0022*/ 	.short	(.L_159 - .L_158)
.L_158:
        /*0024*/ 	.word	0x00000000
        /*0028*/ 	.short	0x0003
        /*002a*/ 	.short	0x0018
        /*002c*/ 	.byte	0x00, 0xf0, 0x11, 0x00


	//----- nvinfo : EIATTR_KPARAM_INFO
	.align		4
.L_159:
        /*0030*/ 	.byte	0x04, 0x17
        /*0032*/ 	.short	(.L_161 - .L_160)
.L_160:
        /*0034*/ 	.word	0x00000000
        /*0038*/ 	.short	0x0002
        /*003a*/ 	.short	0x0010
        /*003c*/ 	.byte	0x00, 0xf0, 0x21, 0x00


	//----- nvinfo : EIATTR_KPARAM_INFO
	.align		4
.L_161:
        /*0040*/ 	.byte	0x04, 0x17
        /*0042*/ 	.short	(.L_163 - .L_162)
.L_162:
        /*0044*/ 	.word	0x00000000
        /*0048*/ 	.short	0x0001
        /*004a*/ 	.short	0x0008
        /*004c*/ 	.byte	0x00, 0xf0, 0x21, 0x00


	//----- nvinfo : EIATTR_KPARAM_INFO
	.align		4
.L_163:
        /*0050*/ 	.byte	0x04, 0x17
        /*0052*/ 	.short	(.L_165 - .L_164)
.L_164:
        /*0054*/ 	.word	0x00000000
        /*0058*/ 	.short	0x0000
        /*005a*/ 	.short	0x0000
        /*005c*/ 	.byte	0x00, 0xf0, 0x21, 0x00


	//----- nvinfo : EIATTR_MAXREG_COUNT
	.align		4
.L_165:
        /*0060*/ 	.byte	0x03, 0x1b
        /*0062*/ 	.short	0x00ff


	//----- nvinfo : EIATTR_EXIT_INSTR_OFFSETS
	.align		4
        /*0064*/ 	.byte	0x04, 0x1c
        /*0066*/ 	.short	(.L_167 - .L_166)


	//   ....[0]....
.L_166:
        /*0068*/ 	.word	0x00000050


	//   ....[1]....
        /*006c*/ 	.word	0x00000110


	//----- nvinfo : EIATTR_CRS_STACK_SIZE
	.align		4
.L_167:
        /*0070*/ 	.byte	0x04, 0x1e
        /*0072*/ 	.short	(.L_169 - .L_168)
.L_168:
        /*0074*/ 	.word	0x00000000
.L_169:


//--------------------- .nv.info.kick_down        --------------------------
	.section	.nv.info.kick_down,"",@"SHT_CUDA_INFO"
	.align	4


	//----- nvinfo : EIATTR_SW_WAR
	.align		4
        /*0000*/ 	.byte	0x04, 0x36
        /*0002*/ 	.short	(.L_171 - .L_170)
.L_170:
        /*0004*/ 	.word	0x00000001


	//----- nvinfo : EIATTR_CUDA_API_VERSION
	.align		4
.L_171:
        /*0008*/ 	.byte	0x04, 0x37
        /*000a*/ 	.short	(.L_173 - .L_172)
.L_172:
        /*000c*/ 	.word	0x00000076


	//----- nvinfo : EIATTR_PARAM_CBANK
	.align		4
.L_173:
        /*0010*/ 	.byte	0x04, 0x0a
        /*0012*/ 	.short	(.L_175 - .L_174)
	.align		4
.L_174:
        /*0014*/ 	.word	index@(.nv.constant0.kick_down)
        /*0018*/ 	.short	0x0160
        /*001a*/ 	.short	0x0048


	//----- nvinfo : EIATTR_CBANK_PARAM_SIZE
	.align		4
.L_175:
        /*001c*/ 	.byte	0x03, 0x19
        /*001e*/ 	.short	0x0048


	//----- nvinfo : EIATTR_KPARAM_INFO
	.align		4
        /*0020*/ 	.byte	0x04, 0x17
        /*0022*/ 	.short	(.L_177 - .L_176)
.L_176:
        /*0024*/ 	.word	0x00000000
        /*0028*/ 	.short	0x0008
        /*002a*/ 	.short	0x0040
        /*002c*/ 	.byte	0x00, 0xf0, 0x21, 0x00


	//----- nvinfo : EIATTR_KPARAM_INFO
	.align		4
.L_177:
        /*0030*/ 	.byte	0x04, 0x17
        /*0032*/ 	.short	(.L_179 - .L_178)
.L_178:
        /*0034*/ 	.word	0x00000000
        /*0038*/ 	.short	0x0007
        /*003a*/ 	.short	0x0038
        /*003c*/ 	.byte	0x00, 0xf0, 0x11, 0x00


	//----- nvinfo : EIATTR_KPARAM_INFO
	.align		4
.L_179:
        /*0040*/ 	.byte	0x04, 0x17
        /*0042*/ 	.short	(.L_181 - .L_180)
.L_180:
        /*0044*/ 	.word	0x00000000
        /*0048*/ 	.short	0x0006
        /*004a*/ 	.short	0x0030
        /*004c*/ 	.byte	0x00, 0xf0, 0x21, 0x00


	//----- nvinfo : EIATTR_KPARAM_INFO
	.align		4
.L_181:
        /*0050*/ 	.byte	0x04, 0x17
        /*0052*/ 	.short	(.L_183 - .L_182)
.L_182:
        /*0054*/ 	.word	0x00000000
        /*0058*/ 	.short	0x0005
        /*005a*/ 	.short	0x0028
        /*005c*/ 	.byte	0x00, 0xf0, 0x21, 0x00


	//----- nvinfo : EIATTR_KPARAM_INFO
	.align		4
.L_183:
        /*0060*/ 	.byte	0x04, 0x17
        /*0062*/ 	.short	(.L_185 - .L_184)
.L_184:
        /*0064*/ 	.word	0x00000000
        /*0068*/ 	.short	0x0004
        /*006a*/ 	.short	0x0020
        /*006c*/ 	.byte	0x00, 0xf0, 0x21, 0x00


	//----- nvinfo : EIATTR_KPARAM_INFO
	.align		4
.L_185:
        /*0070*/ 	.byte	0x04, 0x17
        /*0072*/ 	.short	(.L_187 - .L_186)
.L_186:
        /*0074*/ 	.word	0x00000000
        /*0078*/ 	.short	0x0003
        /*007a*/ 	.short	0x0018
        /*007c*/ 	.byte	0x00, 0xf0, 0x21, 0x00


	//----- nvinfo : EIATTR_KPARAM_INFO
	.align		4
.L_187:
        /*0080*/ 	.byte	0x04, 0x17
        /*0082*/ 	.short	(.L_189 - .L_188)
.L_188:
        /*0084*/ 	.word	0x00000000
        /*0088*/ 	.short	0x0002
        /*008a*/ 	.short	0x0010
        /*008c*/ 	.byte	0x00, 0xf0, 0x21, 0x00


	//----- nvinfo : EIATTR_KPARAM_INFO
	.align		4
.L_189:
        /*0090*/ 	.byte	0x04, 0x17
        /*0092*/ 	.short	(.L_191 - .L_190)
.L_190:
        /*0094*/ 	.word	0x00000000
        /*0098*/ 	.short	0x0001
        /*009a*/ 	.short	0x0008
        /*009c*/ 	.byte	0x00, 0xf0, 0x21, 0x00


	//----- nvinfo : EIATTR_KPARAM_INFO
	.align		4
.L_191:
        /*00a0*/ 	.byte	0x04, 0x17
        /*00a2*/ 	.short	(.L_193 - .L_192)
.L_192:
        /*00a4*/ 	.word	0x00000000
        /*00a8*/ 	.short	0x0000
        /*00aa*/ 	.short	0x0000
        /*00ac*/ 	.byte	0x00, 0xf0, 0x21, 0x00


	//----- nvinfo : EIATTR_MAXREG_COUNT
	.align		4
.L_193:
        /*00b0*/ 	.byte	0x03, 0x1b
        /*00b2*/ 	.short	0x00ff


	//----- nvinfo : EIATTR_EXIT_INSTR_OFFSETS
	.align		4
        /*00b4*/ 	.byte	0x04, 0x1c
        /*00b6*/ 	.short	(.L_195 - .L_194)


	//   ....[0]....
.L_194:
        /*00b8*/ 	.word	0x00000060


	//   ....[1]....
        /*00bc*/ 	.word	0x00000880


	//----- nvinfo : EIATTR_CRS_STACK_SIZE
	.align		4
.L_195:
        /*00c0*/ 	.byte	0x04, 0x1e
        /*00c2*/ 	.short	(.L_197 - .L_196)
.L_196:
        /*00c4*/ 	.word	0x00000000
.L_197:


//--------------------- .nv.info.kick_up          --------------------------
	.section	.nv.info.kick_up,"",@"SHT_CUDA_INFO"
	.align	4


	//----- nvinfo : EIATTR_SW_WAR
	.align		4
        /*0000*/ 	.byte	0x04, 0x36
        /*0002*/ 	.short	(.L_199 - .L_198)
.L_198:
        /*0004*/ 	.word	0x00000001


	//----- nvinfo : EIATTR_CUDA_API_VERSION
	.align		4
.L_199:
        /*0008*/ 	.byte	0x04, 0x37
        /*000a*/ 	.short	(.L_201 - .L_200)
.L_200:
        /*000c*/ 	.word	0x00000076


	//----- nvinfo : EIATTR_PARAM_CBANK
	.align		4
.L_201:
        /*0010*/ 	.byte	0x04, 0x0a
        /*0012*/ 	.short	(.L_203 - .L_202)
	.align		4
.L_202:
        /*0014*/ 	.word	index@(.nv.constant0.kick_up)
        /*0018*/ 	.short	0x0160
        /*001a*/ 	.short	0x0048


	//----- nvinfo : EIATTR_CBANK_PARAM_SIZE
	.align		4
.L_203:
        /*001c*/ 	.byte	0x03, 0x19
        /*001e*/ 	.short	0x0048


	//----- nvinfo : EIATTR_KPARAM_INFO
	.align		4
        /*0020*/ 	.byte	0x04, 0x17
        /*0022*/ 	.short	(.L_205 - .L_204)
.L_204:
        /*0024*/ 	.word	0x00000000
        /*0028*/ 	.short	0x0008
        /*002a*/ 	.short	0x0040
        /*002c*/ 	.byte	0x00, 0xf0, 0x21, 0x00


	//----- nvinfo : EIATTR_KPARAM_INFO
	.align		4
.L_205:
        /*0030*/ 	.byte	0x04, 0x17
        /*0032*/ 	.short	(.L_207 - .L_206)
.L_206:
        /*0034*/ 	.word	0x00000000
        /*0038*/ 	.short	0x0007
        /*003a*/ 	.short	0x0038
        /*003c*/ 	.byte	0x00, 0xf0, 0x11, 0x00


	//----- nvinfo : EIATTR_KPARAM_INFO
	.align		4
.L_207:
        /*0040*/ 	.byte	0x04, 0x17
        /*0042*/ 	.short	(.L_209 - .L_208)
.L_208:
        /*0044*/ 	.word	0x00000000
        /*0048*/ 	.short	0x0006
        /*004a*/ 	.short	0x0030
        /*004c*/ 	.byte	0x00, 0xf0, 0x21, 0x00


	//----- nvinfo : EIATTR_KPARAM_INFO
	.align		4
.L_209:
        /*0050*/ 	.byte	0x04, 0x17
        /*0052*/ 	.short	(.L_211 - .L_210)
.L_210:
        /*0054*/ 	.word	0x00000000
        /*0058*/ 	.short	0x0005
        /*005a*/ 	.short	0x0028
        /*005c*/ 	.byte	0x00, 0xf0, 0x21, 0x00


	//----- nvinfo : EIATTR_KPARAM_INFO
	.align		4
.L_211:
        /*0060*/ 	.byte	0x04, 0x17
        /*0062*/ 	.short	(.L_213 - .L_212)
.L_212:
        /*0064*/ 	.word	0x00000000
        /*0068*/ 	.short	0x0004
        /*006a*/ 	.short	0x0020
        /*006c*/ 	.byte	0x00, 0xf0, 0x21, 0x00


	//----- nvinfo : EIATTR_KPARAM_INFO
	.align		4
.L_213:
        /*0070*/ 	.byte	0x04, 0x17
        /*0072*/ 	.short	(.L_215 - .L_214)
.L_214:
        /*0074*/ 	.word	0x00000000
        /*0078*/ 	.short	0x0003
        /*007a*/ 	.short	0x0018
        /*007c*/ 	.byte	0x00, 0xf0, 0x21, 0x00


	//----- nvinfo : EIATTR_KPARAM_INFO
	.align		4
.L_215:
        /*0080*/ 	.byte	0x04, 0x17
        /*0082*/ 	.short	(.L_217 - .L_216)
.L_216:
        /*0084*/ 	.word	0x00000000
        /*0088*/ 	.short	0x0002
        /*008a*/ 	.short	0x0010
        /*008c*/ 	.byte	0x00, 0xf0, 0x21, 0x00


	//----- nvinfo : EIATTR_KPARAM_INFO
	.align		4
.L_217:
        /*0090*/ 	.byte	0x04, 0x17
        /*0092*/ 	.short	(.L_219 - .L_218)
.L_218:
        /*0094*/ 	.word	0x00000000
        /*0098*/ 	.short	0x0001
        /*009a*/ 	.short	0x0008
        /*009c*/ 	.byte	0x00, 0xf0, 0x21, 0x00


	//----- nvinfo : EIATTR_KPARAM_INFO
	.align		4
.L_219:
        /*00a0*/ 	.byte	0x04, 0x17
        /*00a2*/ 	.short	(.L_221 - .L_220)
.L_220:
        /*00a4*/ 	.word	0x00000000
        /*00a8*/ 	.short	0x0000
        /*00aa*/ 	.short	0x0000
        /*00ac*/ 	.byte	0x00, 0xf0, 0x21, 0x00


	//----- nvinfo : EIATTR_MAXREG_COUNT
	.align		4
.L_221:
        /*00b0*/ 	.byte	0x03, 0x1b
        /*00b2*/ 	.short	0x00ff


	//----- nvinfo : EIATTR_EXIT_INSTR_OFFSETS
	.align		4
        /*00b4*/ 	.byte	0x04, 0x1c
        /*00b6*/ 	.short	(.L_223 - .L_222)


	//   ....[0]....
.L_222:
        /*00b8*/ 	.word	0x00000060


	//   ....[1]....
        /*00bc*/ 	.word	0x00000880


	//----- nvinfo : EIATTR_CRS_STACK_SIZE
	.align		4
.L_223:
        /*00c0*/ 	.byte	0x04, 0x1e
        /*00c2*/ 	.short	(.L_225 - .L_224)
.L_224:
        /*00c4*/ 	.word	0x00000000
.L_225:


//--------------------- .nv.rel.action            --------------------------
	.section	.nv.rel.action,"",@"SHT_CUDA_RELOCINFO"
	.align	8
	.sectionentsize	8
        /* <DEDUP_REMOVED lines=14> */


//--------------------- .nv.constant2.kick_drift_down_simultaneously --------------------------
	.section	.nv.constant2.kick_drift_down_simultaneously,"a",@progbits
	.align	4
.nv.constant2.kick_drift_down_simultaneously:
        /*0000*/ 	.byte	0x83, 0xc8, 0xc9, 0x6d, 0x30, 0x5f, 0xe4, 0x3f, 0x18, 0x2d, 0x44, 0x54, 0xfb, 0x21, 0xf9, 0x3f
        /*0010*/ 	.byte	0x00, 0x5c, 0x14, 0x33, 0x26, 0xa6, 0x91, 0x3c, 0xc0, 0x49, 0x20, 0x25, 0x9a, 0x83, 0x7b, 0x39


//--------------------- .nv.constant0.kick_drift_down_simultaneously --------------------------
	.section	.nv.constant0.kick_drift_down_simultaneously,"a",@progbits
	.align	4
.nv.constant0.kick_drift_down_simultaneously:
	.zero		432


//--------------------- .nv.constant2.kick_drift_up_simultaneously --------------------------
	.section	.nv.constant2.kick_drift_up_simultaneously,"a",@progbits
	.align	4
.nv.constant2.kick_drift_up_simultaneously:
        /*0000*/ 	.byte	0x83, 0xc8, 0xc9, 0x6d, 0x30, 0x5f, 0xe4, 0x3f, 0x18, 0x2d, 0x44, 0x54, 0xfb, 0x21, 0xf9, 0x3f
        /*0010*/ 	.byte	0x00, 0x5c, 0x14, 0x33, 0x26, 0xa6, 0x91, 0x3c, 0xc0, 0x49, 0x20, 0x25, 0x9a, 0x83, 0x7b, 0x39


//--------------------- .nv.constant0.kick_drift_up_simultaneously --------------------------
	.section	.nv.constant0.kick_drift_up_simultaneously,"a",@progbits
	.align	4
.nv.constant0.kick_drift_up_simultaneously:
	.zero		432


//--------------------- .nv.constant0.drift_down  --------------------------
	.section	.nv.constant0.drift_down,"a",@progbits
	.align	4
.nv.constant0.drift_down:
	.zero		380


//--------------------- .nv.constant0.drift_up    --------------------------
	.section	.nv.constant0.drift_up,"a",@progbits
	.align	4
.nv.constant0.drift_up:
	.zero		380


//--------------------- .nv.constant2.kick_down   --------------------------
	.section	.nv.constant2.kick_down,"a",@progbits
	.align	4
.nv.constant2.kick_down:
        /*0000*/ 	.byte	0x83, 0xc8, 0xc9, 0x6d, 0x30, 0x5f, 0xe4, 0x3f, 0x18, 0x2d, 0x44, 0x54, 0xfb, 0x21, 0xf9, 0x3f
        /*0010*/ 	.byte	0x00, 0x5c, 0x14, 0x33, 0x26, 0xa6, 0x91, 0x3c, 0xc0, 0x49, 0x20, 0x25, 0x9a, 0x83, 0x7b, 0x39


//--------------------- .nv.constant0.kick_down   --------------------------
	.section	.nv.constant0.kick_down,"a",@progbits
	.align	4
.nv.constant0.kick_down:
	.zero		424


//--------------------- .nv.constant2.kick_up     --------------------------
	.section	.nv.constant2.kick_up,"a",@progbits
	.align	4
.nv.constant2.kick_up:
        /*0000*/ 	.byte	0x83, 0xc8, 0xc9, 0x6d, 0x30, 0x5f, 0xe4, 0x3f, 0x18, 0x2d, 0x44, 0x54, 0xfb, 0x21, 0xf9, 0x3f
        /*0010*/ 	.byte	0x00, 0x5c, 0x14, 0x33, 0x26, 0xa6, 0x91, 0x3c, 0xc0, 0x49, 0x20, 0x25, 0x9a, 0x83, 0x7b, 0x39


//--------------------- .nv.constant0.kick_up     --------------------------
	.section	.nv.constant0.kick_up,"a",@progbits
	.align	4
.nv.constant0.kick_up:
	.zero		424


//--------------------- .text.kick_drift_down_simultaneously --------------------------
	.section	.text.kick_drift_down_simultaneously,"ax",@progbits
	.sectioninfo	@"SHI_REGISTERS=36"
	.align	128
        .global         kick_drift_down_simultaneously
        .type           kick_drift_down_simultaneously,@function
        .size           kick_drift_down_simultaneously,(.L_x_60 - kick_drift_down_simultaneously)
        .other          kick_drift_down_simultaneously,@"STO_CUDA_ENTRY STV_DEFAULT"
kick_drift_down_simultaneously:
.text.kick_drift_down_simultaneously:
[----:B------:R-:W-:-:S04]  /*0000*/  IMAD.MOV.U32 R1, RZ, RZ, c[0x0][0x28] ;  /* 0x00000a00ff017624 */ /* 0x000fc800078e00ff */
[----:B------:R-:W0:Y:S01]  /*0010*/  S2R R16, SR_CTAID.X ;  /* 0x0000000000107919 */ /* 0x000e220000002500 */
[----:B------:R-:W-:-:S03]  /*0020*/  IADD3 R1, R1, -0x30, RZ ;  /* 0xffffffd001017810 */ /* 0x000fc60007ffe0ff */
[----:B------:R-:W0:Y:S02]  /*0030*/  S2R R3, SR_TID.X ;  /* 0x0000000000037919 */ /* 0x000e240000002100 */
[----:B0-----:R-:W-:-:S05]  /*0040*/  IMAD R16, R16, c[0x0][0x0], R3 ;  /* 0x0000000010107a24 */ /* 0x001fca00078e0203 */
[----:B------:R-:W-:-:S12]  /*0050*/  ISETP.GE.AND P0, PT, R16, c[0x0][0x1a0], PT ;  /* 0x0000680010007a0c */ /* 0x000fd80003f06270 */
[----:B------:R-:W-:Y:S05]  /*0060*/  @P0 EXIT ;  /* 0x000000000000094d */ /* 0x000fea0003800000 */
[----:B------:R-:W-:-:S04]  /*0070*/  IADD3 R9, R1, c[0x0][0x20], RZ ;  /* 0x0000080001097a10 */ /* 0x000fc80007ffe0ff */
[----:B------:R-:W-:-:S02]  /*0080*/  IADD3 R17, R9, 0x4, RZ ;  /* 0x0000000409117810 */ /* 0x000fc40007ffe0ff */
.L_x_8:
[----:B0-----:R-:W-:-:S04]  /*0090*/  IMAD.MOV.U32 R13, RZ, RZ, 0x8 ;  /* 0x00000008ff0d7424 */ /* 0x001fc800078e00ff */
[----:B------:R-:W-:-:S08]  /*00a0*/  IMAD.WIDE R12, R16, R13, c[0x0][0x160] ;  /* 0x00005800100c7625 */ /* 0x000fd000078e020d */
[----:B------:R-:W2:Y:S01]  /*00b0*/  LDG.E.64.SYS R2, [R12] ;  /* 0x000000000c027381 */ /* 0x000ea200001eeb00 */
[----:B------:R-:W-:Y:S01]  /*00c0*/  BMOV.32.CLEAR RZ, B0 ;  /* 0x0000000000ff7355 */ /* 0x000fe20000100000 */
[----:B------:R-:W-:Y:S01]  /*00d0*/  BSSY B0, `(.L_x_0) ;  /* 0x000001b000007945 */ /* 0x000fe20003800000 */
[----:B------:R-:W-:Y:S01]  /*00e0*/  SHF.R.S32.HI R19, RZ, 0x1f, R16 ;  /* 0x0000001fff137819 */ /* 0x000fe20000011410 */
[----:B--2---:R-:W0:-:S09]  /*00f0*/  DADD R22, R2, c[0x0][0x188] ;  /* 0x0000620002167629 */ /* 0x004e120000000000 */
[----:B0-----:R-:W-:Y:S02]  /*0100*/  LOP3.LUT R0, R23, 0x7fffffff, RZ, 0xc0, !PT ;  /* 0x7fffffff17007812 */ /* 0x001fe400078ec0ff */
[----:B------:R-:W-:Y:S02]  /*0110*/  ISETP.EQ.AND P1, PT, R22, RZ, PT ;  /* 0x000000ff1600720c */ /* 0x000fe40003f22270 */
[----:B------:R-:W-:-:S12]  /*0120*/  ISETP.NE.AND P0, PT, R0, 0x7ff00000, PT ;  /* 0x7ff000000000780c */ /* 0x000fd80003f05270 */
[----:B------:R-:W-:Y:S05]  /*0130*/  @!P0 BRA P1, `(.L_x_1) ;  /* 0x0000012000008947 */ /* 0x000fea0000800000 */
[----:B------:R-:W0:-:S04]  /*0140*/  DMUL R4, R22, c[0x2][0x0] ;  /* 0x0080000016047a28 */ /* 0x000e080000000000 */
[----:B------:R-:W-:-:S05]  /*0150*/  DSETP.GE.AND P0, PT, |R22|, 2.14748364800000000000e+09, PT ;  /* 0x41e000001600742a */ /* 0x000fca0003f06200 */
[----:B0-----:R-:W0:Y:S08]  /*0160*/  F2I.F64 R0, R4 ;  /* 0x0000000400007311 */ /* 0x001e300000301100 */
[----:B0-----:R-:W0:Y:S01]  /*0170*/  I2F.F64 R6, R0 ;  /* 0x0000000000067312 */ /* 0x001e220000201c00 */
[----:B------:R1:W-:Y:S01]  /*0180*/  STL [R1+0x4], R0 ;  /* 0x0000040001007387 */ /* 0x0003e20000100800 */
[----:B0-----:R-:W0:-:S08]  /*0190*/  DFMA R2, -R6, c[0x2][0x8], R22 ;  /* 0x0080020006027a2b */ /* 0x001e100000000116 */
[----:B0-----:R-:W0:-:S08]  /*01a0*/  DFMA R2, -R6, c[0x2][0x10], R2 ;  /* 0x0080040006027a2b */ /* 0x001e100000000102 */
[----:B0-----:R1:W0:Y:S01]  /*01b0*/  DFMA R2, -R6, c[0x2][0x18], R2 ;  /* 0x0080060006027a2b */ /* 0x0012220000000102 */
[----:B------:R-:W-:Y:S06]  /*01c0*/  @!P0 BRA `(.L_x_2) ;  /* 0x000000b000008947 */ /* 0x000fec0003800000 */
[----:B------:R-:W-:Y:S01]  /*01d0*/  BMOV.32.CLEAR RZ, B1 ;  /* 0x0000000001ff7355 */ /* 0x000fe20000100000 */
[----:B------:R-:W-:Y:S01]  /*01e0*/  BSSY B1, `(.L_x_3) ;  /* 0x0000005000017945 */ /* 0x000fe20003800000 */
[----:B0-----:R-:W-:Y:S01]  /*01f0*/  IMAD.MOV.U32 R2, RZ, RZ, R22 ;  /* 0x000000ffff027224 */ /* 0x001fe200078e0016 */
[----:B------:R-:W-:Y:S01]  /*0200*/  MOV R18, 0x230 ;  /* 0x0000023000127802 */ /* 0x000fe20000000f00 */
[----:B------:R-:W-:-:S03]  /*0210*/  IMAD.MOV.U32 R22, RZ, RZ, R17 ;  /* 0x000000ffff167224 */ /* 0x000fc600078e0011 */
[----:B-1----:R-:W-:Y:S05]  /*0220*/  CALL.REL.NOINC `($kick_drift_down_simultaneously$__internal_trig_reduction_slowpathd) ;  /* 0x0000069000007944 */ /* 0x002fea0003c00000 */
[----:B------:R-:W-:Y:S05]  /*0230*/  BSYNC B1 ;  /* 0x0000000000017941 */ /* 0x000fea0003800000 */
.L_x_3:
[----:B------:R0:W5:Y:S01]  /*0240*/  LDL R0, [R1+0x4] ;  /* 0x0000040001007983 */ /* 0x0001620000100800 */
[----:B------:R-:W-:Y:S05]  /*0250*/  BRA `(.L_x_2) ;  /* 0x0000002000007947 */ /* 0x000fea0003800000 */
.L_x_1:
[----:B------:R0:W1:Y:S01]  /*0260*/  DMUL R2, RZ, R22 ;  /* 0x00000016ff027228 */ /* 0x0000620000000000 */
[----:B------:R-:W-:-:S03]  /*0270*/  IMAD.MOV.U32 R0, RZ, RZ, RZ ;  /* 0x000000ffff007224 */ /* 0x000fc600078e00ff */
.L_x_2:
[----:B------:R-:W-:Y:S05]  /*0280*/  BSYNC B0 ;  /* 0x0000000000007941 */ /* 0x000fea0003800000 */
.L_x_0:
[----:B-----5:R-:W-:Y:S01]  /*0290*/  IMAD.SHL.U32 R4, R0, 0x8, RZ ;  /* 0x0000000800047824 */ /* 0x020fe200078e00ff */
[----:B------:R-:W-:Y:S01]  /*02a0*/  UMOV UR4, 32@lo(__cudart_sin_cos_coeffs) ;  /* 0x0000000000047882 */ /* 0x000fe20000000000 */
[----:B------:R-:W2:Y:S01]  /*02b0*/  LDG.E.64.SYS R28, [R12] ;  /* 0x000000000c1c7381 */ /* 0x000ea200001eeb00 */
[----:B------:R-:W-:Y:S01]  /*02c0*/  UMOV UR5, 32@hi(__cudart_sin_cos_coeffs) ;  /* 0x0000000000057882 */ /* 0x000fe20000000000 */
[----:B------:R-:W-:Y:S01]  /*02d0*/  IMAD.U32 R14, RZ, RZ, UR4 ;  /* 0x00000004ff0e7e24 */ /* 0x000fe2000f8e00ff */
[----:B------:R-:W-:Y:S01]  /*02e0*/  LOP3.LUT R5, R4, 0x8, RZ, 0xc0, !PT ;  /* 0x0000000804057812 */ /* 0x000fe200078ec0ff */
[----:B------:R-:W-:-:S04]  /*02f0*/  IMAD.U32 R15, RZ, RZ, UR5 ;  /* 0x00000005ff0f7e24 */ /* 0x000fc8000f8e00ff */
[----:B------:R-:W-:-:S08]  /*0300*/  IMAD.WIDE R4, R5, 0x8, R14 ;  /* 0x0000000805047825 */ /* 0x000fd000078e020e */
[----:B-1----:R-:W3:Y:S04]  /*0310*/  LDG.E.64.CONSTANT.SYS R6, [R4+0x8] ;  /* 0x0000080004067381 */ /* 0x002ee800001e6b00 */
[----:B------:R-:W4:Y:S04]  /*0320*/  LDG.E.64.CONSTANT.SYS R10, [R4+0x10] ;  /* 0x00001000040a7381 */ /* 0x000f2800001e6b00 */
[----:B------:R-:W2:Y:S04]  /*0330*/  LDG.E.64.CONSTANT.SYS R20, [R4+0x18] ;  /* 0x0000180004147381 */ /* 0x000ea800001e6b00 */
[----:B0-----:R-:W2:Y:S04]  /*0340*/  LDG.E.64.CONSTANT.SYS R22, [R4+0x20] ;  /* 0x0000200004167381 */ /* 0x001ea800001e6b00 */
[----:B------:R-:W2:Y:S04]  /*0350*/  LDG.E.64.CONSTANT.SYS R24, [R4+0x28] ;  /* 0x0000280004187381 */ /* 0x000ea800001e6b00 */
[----:B------:R-:W2:Y:S01]  /*0360*/  LDG.E.64.CONSTANT.SYS R26, [R4+0x30] ;  /* 0x00003000041a7381 */ /* 0x000ea200001e6b00 */
[----:B------:R-:W-:Y:S01]  /*0370*/  R2P PR, R0, 0x3 ;  /* 0x0000000300007804 */ /* 0x000fe20000000000 */
[----:B------:R-:W-:-:S02]  /*0380*/  IMAD.MOV.U32 R30, RZ, RZ, 0x79785eba ;  /* 0x79785ebaff1e7424 */ /* 0x000fc400078e00ff */
[----:B------:R-:W-:Y:S01]  /*0390*/  IMAD.MOV.U32 R0, RZ, RZ, 0x3de5db65 ;  /* 0x3de5db65ff007424 */ /* 0x000fe200078e00ff */
[----:B------:R-:W3:Y:S02]  /*03a0*/  DMUL R32, R2, R2 ;  /* 0x0000000202207228 */ /* 0x000ee40000000000 */
[----:B------:R-:W-:Y:S02]  /*03b0*/  FSEL R30, -R30, 4.2945490664224492434e-19, !P0 ;  /* 0x20fd81641e1e7808 */ /* 0x000fe40004000100 */
[----:B------:R-:W-:Y:S01]  /*03c0*/  FSEL R31, R0, -0.082518599927425384521, !P0 ;  /* 0xbda8ff83001f7808 */ /* 0x000fe20004000000 */
[----:B------:R-:W-:Y:S01]  /*03d0*/  BMOV.32.CLEAR RZ, B0 ;  /* 0x0000000000ff7355 */ /* 0x000fe20000100000 */
[----:B------:R-:W-:Y:S04]  /*03e0*/  BSSY B0, `(.L_x_4) ;  /* 0x0000025000007945 */ /* 0x000fe80003800000 */
[----:B---3--:R-:W4:-:S08]  /*03f0*/  DFMA R6, R32, R30, R6 ;  /* 0x0000001e2006722b */ /* 0x008f100000000006 */
[----:B----4-:R-:W2:-:S08]  /*0400*/  DFMA R6, R32, R6, R10 ;  /* 0x000000062006722b */ /* 0x010e90000000000a */
[----:B--2---:R-:W0:-:S04]  /*0410*/  DFMA R6, R32, R6, R20 ;  /* 0x000000062006722b */ /* 0x004e080000000014 */
[----:B------:R-:W1:-:S04]  /*0420*/  DADD R28, R28, c[0x0][0x188] ;  /* 0x000062001c1c7629 */ /* 0x000e480000000000 */
[----:B0-----:R-:W0:-:S04]  /*0430*/  DFMA R6, R32, R6, R22 ;  /* 0x000000062006722b */ /* 0x001e080000000016 */
[----:B-1----:R-:W1:-:S04]  /*0440*/  DADD R28, R28, -c[0x0][0x190] ;  /* 0x800064001c1c7629 */ /* 0x002e480000000000 */
[----:B0-----:R-:W0:-:S04]  /*0450*/  DFMA R6, R32, R6, R24 ;  /* 0x000000062006722b */ /* 0x001e080000000018 */
[----:B-1----:R-:W-:-:S04]  /*0460*/  DMUL R22, R28, c[0x0][0x198] ;  /* 0x000066001c167a28 */ /* 0x002fc80000000000 */
[----:B0-----:R-:W0:-:S08]  /*0470*/  DFMA R6, R32, R6, R26 ;  /* 0x000000062006722b */ /* 0x001e10000000001a */
[----:B0-----:R-:W-:Y:S01]  /*0480*/  DFMA R20, R6, R2, R2 ;  /* 0x000000020614722b */ /* 0x001fe20000000002 */
[----:B------:R-:W-:Y:S02]  /*0490*/  LOP3.LUT R0, R23, 0x7fffffff, RZ, 0xc0, !PT ;  /* 0x7fffffff17007812 */ /* 0x000fe400078ec0ff */
[----:B------:R-:W-:-:S05]  /*04a0*/  ISETP.EQ.AND P2, PT, R22, RZ, PT ;  /* 0x000000ff1600720c */ /* 0x000fca0003f42270 */
[----:B------:R-:W0:Y:S01]  /*04b0*/  @P0 DFMA R20, R32, R6, 1 ;  /* 0x3ff000002014042b */ /* 0x000e220000000006 */
[----:B------:R-:W-:-:S07]  /*04c0*/  ISETP.NE.AND P0, PT, R0, 0x7ff00000, PT ;  /* 0x7ff000000000780c */ /* 0x000fce0003f05270 */
[----:B0-----:R-:W0:-:S05]  /*04d0*/  @P1 DFMA R20, R20, -1, RZ ;  /* 0xbff000001414182b */ /* 0x001e0a00000000ff */
[----:B------:R-:W-:Y:S05]  /*04e0*/  @!P0 BRA P2, `(.L_x_5) ;  /* 0x0000012000008947 */ /* 0x000fea0001000000 */
[----:B0-----:R-:W0:-:S04]  /*04f0*/  DMUL R4, R22, c[0x2][0x0] ;  /* 0x0080000016047a28 */ /* 0x001e080000000000 */
[----:B------:R-:W-:-:S05]  /*0500*/  DSETP.GE.AND P0, PT, |R22|, 2.14748364800000000000e+09, PT ;  /* 0x41e000001600742a */ /* 0x000fca0003f06200 */
[----:B0-----:R-:W0:Y:S08]  /*0510*/  F2I.F64 R0, R4 ;  /* 0x0000000400007311 */ /* 0x001e300000301100 */
[----:B0-----:R-:W0:Y:S01]  /*0520*/  I2F.F64 R6, R0 ;  /* 0x0000000000067312 */ /* 0x001e220000201c00 */
[----:B------:R1:W-:Y:S01]  /*0530*/  STL [R1], R0 ;  /* 0x0000000001007387 */ /* 0x0003e20000100800 */
        /* <DEDUP_REMOVED lines=11> */
.L_x_7:
[----:B------:R0:W5:Y:S01]  /*05f0*/  LDL R0, [R1] ;  /* 0x0000000001007983 */ /* 0x0001620000100800 */
[----:B------:R-:W-:Y:S05]  /*0600*/  BRA `(.L_x_6) ;  /* 0x0000002000007947 */ /* 0x000fea0003800000 */
.L_x_5:
[----:B0-----:R0:W1:Y:S01]  /*0610*/  DMUL R2, RZ, R22 ;  /* 0x00000016ff027228 */ /* 0x0010620000000000 */
[----:B------:R-:W-:-:S03]  /*0620*/  IMAD.MOV.U32 R0, RZ, RZ, RZ ;  /* 0x000000ffff007224 */ /* 0x000fc600078e00ff */
.L_x_6:
[----:B------:R-:W-:Y:S05]  /*0630*/  BSYNC B0 ;  /* 0x0000000000007941 */ /* 0x000fea0003800000 */
.L_x_4:
[----:B-----5:R-:W-:-:S05]  /*0640*/  IMAD.SHL.U32 R4, R0, 0x8, RZ ;  /* 0x0000000800047824 */ /* 0x020fca00078e00ff */
[----:B------:R-:W-:-:S05]  /*0650*/  LOP3.LUT R5, R4, 0x8, RZ, 0xc0, !PT ;  /* 0x0000000804057812 */ /* 0x000fca00078ec0ff */
[----:B------:R-:W-:-:S08]  /*0660*/  IMAD.WIDE R14, R5, 0x8, R14 ;  /* 0x00000008050e7825 */ /* 0x000fd000078e020e */
[----:B-1----:R-:W2:Y:S04]  /*0670*/  LDG.E.64.CONSTANT.SYS R6, [R14+0x8] ;  /* 0x000008000e067381 */ /* 0x002ea800001e6b00 */
[----:B------:R-:W3:Y:S04]  /*0680*/  LDG.E.64.CONSTANT.SYS R10, [R14+0x10] ;  /* 0x000010000e0a7381 */ /* 0x000ee800001e6b00 */
[----:B0-----:R-:W4:Y:S04]  /*0690*/  LDG.E.64.CONSTANT.SYS R22, [R14+0x18] ;  /* 0x000018000e167381 */ /* 0x001f2800001e6b00 */
[----:B------:R-:W4:Y:S04]  /*06a0*/  LDG.E.64.CONSTANT.SYS R24, [R14+0x20] ;  /* 0x000020000e187381 */ /* 0x000f2800001e6b00 */
[----:B------:R-:W4:Y:S04]  /*06b0*/  LDG.E.64.CONSTANT.SYS R26, [R14+0x28] ;  /* 0x000028000e1a7381 */ /* 0x000f2800001e6b00 */
[----:B------:R-:W4:Y:S01]  /*06c0*/  LDG.E.64.CONSTANT.SYS R28, [R14+0x30] ;  /* 0x000030000e1c7381 */ /* 0x000f2200001e6b00 */
[----:B------:R-:W-:-:S04]  /*06d0*/  LEA R4, P0, R16, c[0x0][0x168], 0x3 ;  /* 0x00005a0010047a11 */ /* 0x000fc800078018ff */
[----:B------:R-:W-:-:S08]  /*06e0*/  LEA.HI.X R5, R16, c[0x0][0x16c], R19, 0x3, P0 ;  /* 0x00005b0010057a11 */ /* 0x000fd000000f1c13 */
[----:B------:R-:W4:Y:S01]  /*06f0*/  LDG.E.64.SYS R18, [R4] ;  /* 0x0000000004127381 */ /* 0x000f2200001eeb00 */
[----:B------:R-:W-:Y:S01]  /*0700*/  R2P PR, R0, 0x3 ;  /* 0x0000000300007804 */ /* 0x000fe20000000000 */
[----:B------:R-:W-:Y:S01]  /*0710*/  IMAD.MOV.U32 R30, RZ, RZ, 0x79785eba ;  /* 0x79785ebaff1e7424 */ /* 0x000fe200078e00ff */
[----:B------:R-:W2:Y:S01]  /*0720*/  DMUL R32, R2, R2 ;  /* 0x0000000202207228 */ /* 0x000ea20000000000 */
[----:B------:R-:W-:-:S03]  /*0730*/  IMAD.MOV.U32 R0, RZ, RZ, 0x3de5db65 ;  /* 0x3de5db65ff007424 */ /* 0x000fc600078e00ff */
[----:B------:R-:W-:Y:S02]  /*0740*/  FSEL R30, -R30, 4.2945490664224492434e-19, !P0 ;  /* 0x20fd81641e1e7808 */ /* 0x000fe40004000100 */
[----:B------:R-:W-:-:S06]  /*0750*/  FSEL R31, R0, -0.082518599927425384521, !P0 ;  /* 0xbda8ff83001f7808 */ /* 0x000fcc0004000000 */
[----:B--2---:R-:W3:-:S08]  /*0760*/  DFMA R6, R32, R30, R6 ;  /* 0x0000001e2006722b */ /* 0x004ed00000000006 */
[----:B---3--:R-:W4:-:S08]  /*0770*/  DFMA R6, R32, R6, R10 ;  /* 0x000000062006722b */ /* 0x008f10000000000a */
[----:B----4-:R-:W0:-:S08]  /*0780*/  DFMA R6, R32, R6, R22 ;  /* 0x000000062006722b */ /* 0x010e100000000016 */
[----:B0-----:R-:W0:-:S08]  /*0790*/  DFMA R6, R32, R6, R24 ;  /* 0x000000062006722b */ /* 0x001e100000000018 */
[----:B0-----:R-:W0:-:S08]  /*07a0*/  DFMA R6, R32, R6, R26 ;  /* 0x000000062006722b */ /* 0x001e10000000001a */
[----:B0-----:R-:W0:-:S08]  /*07b0*/  DFMA R6, R32, R6, R28 ;  /* 0x000000062006722b */ /* 0x001e10000000001c */
[----:B0-----:R-:W-:-:S08]  /*07c0*/  DFMA R2, R6, R2, R2 ;  /* 0x000000020602722b */ /* 0x001fd00000000002 */
[----:B------:R-:W0:-:S08]  /*07d0*/  @P0 DFMA R2, R32, R6, 1 ;  /* 0x3ff000002002042b */ /* 0x000e100000000006 */
[----:B0-----:R-:W0:-:S08]  /*07e0*/  @P1 DFMA R2, R2, -1, RZ ;  /* 0xbff000000202182b */ /* 0x001e1000000000ff */
[----:B0-----:R-:W0:-:S08]  /*07f0*/  DMUL R2, R2, c[0x0][0x180] ;  /* 0x0000600002027a28 */ /* 0x001e100000000000 */
[----:B0-----:R-:W0:-:S08]  /*0800*/  DFMA R2, R20, c[0x0][0x178], R2 ;  /* 0x00005e0014027a2b */ /* 0x001e100000000002 */
[----:B0-----:R-:W0:-:S08]  /*0810*/  DADD R2, R2, -c[0x0][0x1a8] ;  /* 0x80006a0002027629 */ /* 0x001e100000000000 */
[----:B0-----:R-:W0:-:S09]  /*0820*/  DADD R2, -R2, R18 ;  /* 0x0000000002027229 */ /* 0x001e120000000112 */
[----:B0-----:R0:W-:Y:S04]  /*0830*/  STG.E.64.SYS [R4], R2 ;  /* 0x0000000204007386 */ /* 0x0011e8000010eb00 */
[----:B------:R-:W2:Y:S01]  /*0840*/  LDG.E.64.SYS R6, [R12] ;  /* 0x000000000c067381 */ /* 0x000ea200001eeb00 */
[----:B------:R-:W-:-:S04]  /*0850*/  IMAD.MOV.U32 R11, RZ, RZ, c[0x0][0x0] ;  /* 0x00000000ff0b7624 */ /* 0x000fc800078e00ff */
[----:B------:R-:W-:-:S05]  /*0860*/  IMAD R16, R11, c[0x0][0xc], R16 ;  /* 0x000003000b107a24 */ /* 0x000fca00078e0210 */
[----:B------:R-:W-:Y:S01]  /*0870*/  ISETP.GE.AND P0, PT, R16, c[0x0][0x1a0], PT ;  /* 0x0000680010007a0c */ /* 0x000fe20003f06270 */
[----:B--2---:R-:W1:-:S09]  /*0880*/  DFMA R6, R2, c[0x0][0x170], R6 ;  /* 0x00005c0002067a2b */ /* 0x004e520000000006 */
[----:B-1----:R0:W-:Y:S02]  /*0890*/  STG.E.64.SYS [R12], R6 ;  /* 0x000000060c007386 */ /* 0x0021e4000010eb00 */
[----:B------:R-:W-:Y:S05]  /*08a0*/  @!P0 BRA `(.L_x_8) ;  /* 0xfffff7e000008947 */ /* 0x000fea000383ffff */
[----:B------:R-:W-:Y:S05]  /*08b0*/  EXIT ;  /* 0x000000000000794d */ /* 0x000fea0003800000 */
        .type           $kick_drift_down_simultaneously$__internal_trig_reduction_slowpathd,@function
        .size           $kick_drift_down_simultaneously$__internal_trig_reduction_slowpathd,(.L_x_60 - $kick_drift_down_simultaneously$__internal_trig_reduction_slowpathd)
$kick_drift_down_simultaneously$__internal_trig_reduction_slowpathd:
[--C-:B------:R-:W-:Y:S01]  /*08c0*/  SHF.R.U32.HI R0, RZ, 0x14, R23.reuse ;  /* 0x00000014ff007819 */ /* 0x100fe20000011617 */
[----:B------:R-:W-:Y:S02]  /*08d0*/  IMAD.MOV.U32 R5, RZ, RZ, R2 ;  /* 0x000000ffff057224 */ /* 0x000fe400078e0002 */
[----:B------:R-:W-:Y:S01]  /*08e0*/  IMAD.MOV.U32 R3, RZ, RZ, R23 ;  /* 0x000000ffff037224 */ /* 0x000fe200078e0017 */
[----:B------:R-:W-:-:S04]  /*08f0*/  LOP3.LUT R0, R0, 0x7ff, RZ, 0xc0, !PT ;  /* 0x000007ff00007812 */ /* 0x000fc800078ec0ff */
[----:B------:R-:W-:-:S12]  /*0900*/  ISETP.NE.AND P0, PT, R0, 0x7ff, PT ;  /* 0x000007ff0000780c */ /* 0x000fd80003f05270 */
[----:B------:R-:W-:Y:S05]  /*0910*/  @!P0 BRA `(.L_x_9) ;  /* 0x000008c000008947 */ /* 0x000fea0003800000 */
[----:B------:R-:W-:Y:S01]  /*0920*/  IADD3 R25, R0, -0x400, RZ ;  /* 0xfffffc0000197810 */ /* 0x000fe20007ffe0ff */
[----:B------:R-:W-:Y:S01]  /*0930*/  BMOV.32.CLEAR RZ, B2 ;  /* 0x0000000002ff7355 */ /* 0x000fe20000100000 */
[----:B------:R-:W-:Y:S01]  /*0940*/  BSSY B2, `(.L_x_10) ;  /* 0x000002d000027945 */ /* 0x000fe20003800000 */
[----:B------:R-:W-:Y:S01]  /*0950*/  CS2R R26, SRZ ;  /* 0x00000000001a7805 */ /* 0x000fe2000001ff00 */
[----:B------:R-:W-:Y:S02]  /*0960*/  SHF.R.U32.HI R0, RZ, 0x6, R25 ;  /* 0x00000006ff007819 */ /* 0x000fe40000011619 */
[----:B------:R-:W-:Y:S02]  /*0970*/  LOP3.LUT R25, R25, 0x3f, RZ, 0xc0, !PT ;  /* 0x0000003f19197812 */ /* 0x000fe400078ec0ff */
[C---:B------:R-:W-:Y:S02]  /*0980*/  IADD3 R2, -R0.reuse, 0x10, RZ ;  /* 0x0000001000027810 */ /* 0x040fe40007ffe1ff */
[----:B------:R-:W-:-:S02]  /*0990*/  IADD3 R0, -R0, 0x13, RZ ;  /* 0x0000001300007810 */ /* 0x000fc40007ffe1ff */
[----:B------:R-:W-:Y:S02]  /*09a0*/  ISETP.GT.AND P0, PT, R2, 0xe, PT ;  /* 0x0000000e0200780c */ /* 0x000fe40003f04270 */
[----:B------:R-:W-:Y:S02]  /*09b0*/  ISETP.NE.AND P2, PT, R25, RZ, PT ;  /* 0x000000ff1900720c */ /* 0x000fe40003f45270 */
[----:B------:R-:W-:Y:S02]  /*09c0*/  SEL R8, R0, 0x12, !P0 ;  /* 0x0000001200087807 */ /* 0x000fe40004000000 */
[----:B------:R-:W-:Y:S02]  /*09d0*/  IADD3 R0, R1, 0x8, RZ ;  /* 0x0000000801007810 */ /* 0x000fe40007ffe0ff */
[----:B------:R-:W-:-:S03]  /*09e0*/  ISETP.GT.AND P0, PT, R2, R8, PT ;  /* 0x000000080200720c */ /* 0x000fc60003f04270 */
[----:B------:R-:W-:-:S09]  /*09f0*/  IMAD.MOV.U32 R29, RZ, RZ, R0 ;  /* 0x000000ffff1d7224 */ /* 0x000fd200078e0000 */
[----:B------:R-:W-:Y:S05]  /*0a00*/  @P0 BRA `(.L_x_11) ;  /* 0x0000020000000947 */ /* 0x000fea0003800000 */
[----:B------:R-:W-:Y:S01]  /*0a10*/  IADD3 R10, R2, -0x1, RZ ;  /* 0xffffffff020a7810 */ /* 0x000fe20007ffe0ff */
[----:B------:R-:W-:Y:S01]  /*0a20*/  UMOV UR4, 32@lo(__cudart_i2opi_d) ;  /* 0x0000000000047882 */ /* 0x000fe20000000000 */
[C---:B------:R-:W-:Y:S01]  /*0a30*/  SHF.L.U64.HI R2, R5.reuse, 0xb, R3 ;  /* 0x0000000b05027819 */ /* 0x040fe20000010203 */
[----:B------:R-:W-:Y:S01]  /*0a40*/  UMOV UR5, 32@hi(__cudart_i2opi_d) ;  /* 0x0000000000057882 */ /* 0x000fe20000000000 */
[----:B------:R-:W-:Y:S02]  /*0a50*/  IMAD.SHL.U32 R31, R5, 0x800, RZ ;  /* 0x00000800051f7824 */ /* 0x000fe400078e00ff */
[----:B------:R-:W-:Y:S01]  /*0a60*/  LOP3.LUT R33, R2, 0x80000000, RZ, 0xfc, !PT ;  /* 0x8000000002217812 */ /* 0x000fe200078efcff */
[----:B------:R-:W-:Y:S02]  /*0a70*/  IMAD.MOV.U32 R29, RZ, RZ, R0 ;  /* 0x000000ffff1d7224 */ /* 0x000fe400078e0000 */
[----:B------:R-:W-:Y:S02]  /*0a80*/  IMAD.U32 R2, RZ, RZ, UR4 ;  /* 0x00000004ff027e24 */ /* 0x000fe4000f8e00ff */
[----:B------:R-:W-:-:S02]  /*0a90*/  IMAD.U32 R3, RZ, RZ, UR5 ;  /* 0x00000005ff037e24 */ /* 0x000fc4000f8e00ff */
[----:B------:R-:W-:-:S04]  /*0aa0*/  IMAD.MOV.U32 R11, RZ, RZ, R10 ;  /* 0x000000ffff0b7224 */ /* 0x000fc800078e000a */
.L_x_12:
[----:B------:R-:W-:-:S08]  /*0ab0*/  IMAD.WIDE R4, R11, 0x8, R2 ;  /* 0x000000080b047825 */ /* 0x000fd000078e0202 */
[----:B------:R-:W2:Y:S01]  /*0ac0*/  LDG.E.64.CONSTANT.SYS R4, [R4] ;  /* 0x0000000004047381 */ /* 0x000ea200001e6b00 */
[----:B------:R-:W-:Y:S01]  /*0ad0*/  IADD3 R11, R11, 0x1, RZ ;  /* 0x000000010b0b7810 */ /* 0x000fe20007ffe0ff */
[----:B--2---:R-:W-:-:S04]  /*0ae0*/  IMAD.WIDE.U32 R6, P3, R4, R31, R26 ;  /* 0x0000001f04067225 */ /* 0x004fc8000786001a */
[----:B------:R-:W-:Y:S02]  /*0af0*/  IMAD R27, R4, R33, RZ ;  /* 0x00000021041b7224 */ /* 0x000fe400078e02ff */
[----:B------:R-:W-:-:S03]  /*0b00*/  IMAD R24, R5, R31, RZ ;  /* 0x0000001f05187224 */ /* 0x000fc600078e02ff */
[----:B------:R-:W-:Y:S01]  /*0b10*/  IADD3 R7, P1, R27, R7, RZ ;  /* 0x000000071b077210 */ /* 0x000fe20007f3e0ff */
[----:B------:R-:W-:-:S03]  /*0b20*/  IMAD.HI.U32 R27, R5, R31, RZ ;  /* 0x0000001f051b7227 */ /* 0x000fc600078e00ff */
[----:B------:R-:W-:Y:S01]  /*0b30*/  IADD3 R7, P0, R24, R7, RZ ;  /* 0x0000000718077210 */ /* 0x000fe20007f1e0ff */
[----:B------:R-:W-:-:S04]  /*0b40*/  IMAD.HI.U32 R24, R4, R33, RZ ;  /* 0x0000002104187227 */ /* 0x000fc800078e00ff */
[----:B------:R-:W-:Y:S02]  /*0b50*/  IMAD.X R4, RZ, RZ, R24, P3 ;  /* 0x000000ffff047224 */ /* 0x000fe400018e0618 */
[-C--:B------:R-:W-:Y:S01]  /*0b60*/  IMAD.HI.U32 R24, R5, R33.reuse, RZ ;  /* 0x0000002105187227 */ /* 0x080fe200078e00ff */
[----:B------:R0:W-:Y:S02]  /*0b70*/  STL.64 [R29], R6 ;  /* 0x000000061d007387 */ /* 0x0001e40000100a00 */
[----:B------:R-:W-:Y:S01]  /*0b80*/  IADD3.X R4, P1, R27, R4, RZ, P1, !PT ;  /* 0x000000041b047210 */ /* 0x000fe20000f3e4ff */
[----:B------:R-:W-:-:S05]  /*0b90*/  IMAD R5, R5, R33, RZ ;  /* 0x0000002105057224 */ /* 0x000fca00078e02ff */
[----:B------:R-:W-:Y:S01]  /*0ba0*/  IADD3.X R26, P0, R5, R4, RZ, P0, !PT ;  /* 0x00000004051a7210 */ /* 0x000fe2000071e4ff */
[----:B------:R-:W-:Y:S01]  /*0bb0*/  IMAD.X R4, RZ, RZ, R24, P1 ;  /* 0x000000ffff047224 */ /* 0x000fe200008e0618 */
[C---:B------:R-:W-:Y:S01]  /*0bc0*/  ISETP.GE.AND P1, PT, R11.reuse, R8, PT ;  /* 0x000000080b00720c */ /* 0x040fe20003f26270 */
[----:B------:R-:W-:Y:S02]  /*0bd0*/  IMAD.IADD R5, R11, 0x1, -R10 ;  /* 0x000000010b057824 */ /* 0x000fe400078e0a0a */
[----:B------:R-:W-:Y:S02]  /*0be0*/  IMAD.X R27, RZ, RZ, R4, P0 ;  /* 0x000000ffff1b7224 */ /* 0x000fe400000e0604 */
[----:B0-----:R-:W-:-:S07]  /*0bf0*/  IMAD R29, R5, 0x8, R0 ;  /* 0x00000008051d7824 */ /* 0x001fce00078e0200 */
[----:B------:R-:W-:Y:S05]  /*0c00*/  @!P1 BRA `(.L_x_12) ;  /* 0xfffffea000009947 */ /* 0x000fea000383ffff */
.L_x_11:
[----:B------:R-:W-:Y:S05]  /*0c10*/  BSYNC B2 ;  /* 0x0000000000027941 */ /* 0x000fea0003800000 */
.L_x_10:
[----:B------:R0:W-:Y:S04]  /*0c20*/  STL.64 [R29], R26 ;  /* 0x0000001a1d007387 */ /* 0x0001e80000100a00 */
[----:B------:R-:W2:Y:S04]  /*0c30*/  LDL.64 R10, [R1+0x18] ;  /* 0x00001800010a7983 */ /* 0x000ea80000100a00 */
[----:B------:R-:W3:Y:S04]  /*0c40*/  @P2 LDL.64 R4, [R1+0x10] ;  /* 0x0000100001042983 */ /* 0x000ee80000100a00 */
[----:B------:R-:W4:Y:S01]  /*0c50*/  LDL.64 R2, [R1+0x20] ;  /* 0x0000200001027983 */ /* 0x000f220000100a00 */
[----:B------:R-:W-:Y:S01]  /*0c60*/  @P2 IADD3 R0, -R25, 0x40, RZ ;  /* 0x0000004019002810 */ /* 0x000fe20007ffe1ff */
[----:B------:R-:W-:Y:S01]  /*0c70*/  UMOV UR4, URZ ;  /* 0x0000003f00047c82 */ /* 0x000fe20008000000 */
[----:B------:R-:W-:-:S04]  /*0c80*/  LOP3.LUT R23, R23, 0x80000000, RZ, 0xc0, !PT ;  /* 0x8000000017177812 */ /* 0x000fc800078ec0ff */
[----:B------:R-:W-:Y:S02]  /*0c90*/  ISETP.NE.AND P3, PT, R23, RZ, PT ;  /* 0x000000ff1700720c */ /* 0x000fe40003f65270 */
[CC--:B--2---:R-:W-:Y:S02]  /*0ca0*/  @P2 SHF.L.U32 R7, R10.reuse, R25.reuse, RZ ;  /* 0x000000190a072219 */ /* 0x0c4fe400000006ff */
[-C--:B------:R-:W-:Y:S02]  /*0cb0*/  @P2 SHF.R.U64 R8, R10, R0.reuse, R11 ;  /* 0x000000000a082219 */ /* 0x080fe4000000120b */
[-CC-:B---3--:R-:W-:Y:S02]  /*0cc0*/  @P2 SHF.R.U64 R4, R4, R0.reuse, R5.reuse ;  /* 0x0000000004042219 */ /* 0x188fe40000001205 */
[----:B------:R-:W-:Y:S02]  /*0cd0*/  @P2 SHF.R.U32.HI R5, RZ, R0, R5 ;  /* 0x00000000ff052219 */ /* 0x000fe40000011605 */
[----:B------:R-:W-:-:S02]  /*0ce0*/  @P2 SHF.L.U64.HI R6, R10, R25, R11 ;  /* 0x000000190a062219 */ /* 0x000fc4000001020b */
[----:B------:R-:W-:Y:S02]  /*0cf0*/  @P2 LOP3.LUT R10, R4, R7, RZ, 0xfc, !PT ;  /* 0x00000007040a2212 */ /* 0x000fe400078efcff */
[-C--:B----4-:R-:W-:Y:S02]  /*0d00*/  @P2 SHF.L.U32 R7, R2, R25.reuse, RZ ;  /* 0x0000001902072219 */ /* 0x090fe400000006ff */
[----:B------:R-:W-:Y:S01]  /*0d10*/  @P2 SHF.R.U32.HI R0, RZ, R0, R11 ;  /* 0x00000000ff002219 */ /* 0x000fe2000001160b */
[----:B------:R-:W-:Y:S01]  /*0d20*/  IMAD.SHL.U32 R24, R10, 0x4, RZ ;  /* 0x000000040a187824 */ /* 0x000fe200078e00ff */
[----:B------:R-:W-:Y:S02]  /*0d30*/  @P2 LOP3.LUT R11, R5, R6, RZ, 0xfc, !PT ;  /* 0x00000006050b2212 */ /* 0x000fe400078efcff */
[----:B------:R-:W-:Y:S02]  /*0d40*/  @P2 SHF.L.U64.HI R5, R2, R25, R3 ;  /* 0x0000001902052219 */ /* 0x000fe40000010203 */
[----:B------:R-:W-:-:S02]  /*0d50*/  @P2 LOP3.LUT R2, R7, R8, RZ, 0xfc, !PT ;  /* 0x0000000807022212 */ /* 0x000fc400078efcff */
[--C-:B------:R-:W-:Y:S02]  /*0d60*/  SHF.L.U64.HI R7, R10, 0x2, R11.reuse ;  /* 0x000000020a077819 */ /* 0x100fe4000001020b */
[----:B------:R-:W-:Y:S01]  /*0d70*/  SHF.R.U32.HI R4, RZ, 0x1e, R11 ;  /* 0x0000001eff047819 */ /* 0x000fe2000001160b */
[----:B------:R-:W-:Y:S01]  /*0d80*/  IMAD.SHL.U32 R25, R2, 0x4, RZ ;  /* 0x0000000402197824 */ /* 0x000fe200078e00ff */
[----:B------:R-:W-:Y:S02]  /*0d90*/  @P2 LOP3.LUT R3, R5, R0, RZ, 0xfc, !PT ;  /* 0x0000000005032212 */ /* 0x000fe400078efcff */
[----:B------:R-:W-:Y:S02]  /*0da0*/  IADD3 RZ, P0, RZ, -R24, RZ ;  /* 0x80000018ffff7210 */ /* 0x000fe40007f1e0ff */
[----:B------:R-:W-:Y:S02]  /*0db0*/  LOP3.LUT R0, RZ, R7, RZ, 0x33, !PT ;  /* 0x00000007ff007212 */ /* 0x000fe400078e33ff */
[----:B------:R-:W-:-:S02]  /*0dc0*/  LOP3.LUT R25, R4, R25, RZ, 0xfc, !PT ;  /* 0x0000001904197212 */ /* 0x000fc400078efcff */
[--C-:B------:R-:W-:Y:S02]  /*0dd0*/  SHF.L.U64.HI R10, R2, 0x2, R3.reuse ;  /* 0x00000002020a7819 */ /* 0x100fe40000010203 */
[----:B------:R-:W-:Y:S02]  /*0de0*/  SHF.R.U32.HI R5, RZ, 0x1d, R3 ;  /* 0x0000001dff057819 */ /* 0x000fe40000011603 */
[----:B------:R-:W-:Y:S02]  /*0df0*/  IADD3.X R2, P0, RZ, R0, RZ, P0, !PT ;  /* 0x00000000ff027210 */ /* 0x000fe4000071e4ff */
[----:B------:R-:W-:Y:S02]  /*0e00*/  LOP3.LUT R4, RZ, R25, RZ, 0x33, !PT ;  /* 0x00000019ff047212 */ /* 0x000fe400078e33ff */
[----:B------:R-:W-:Y:S02]  /*0e10*/  LOP3.LUT R0, R5, 0x1, RZ, 0xc0, !PT ;  /* 0x0000000105007812 */ /* 0x000fe400078ec0ff */
[----:B------:R-:W-:-:S02]  /*0e20*/  LOP3.LUT R5, RZ, R10, RZ, 0x33, !PT ;  /* 0x0000000aff057212 */ /* 0x000fc400078e33ff */
[----:B------:R-:W-:Y:S02]  /*0e30*/  IADD3.X R4, P0, RZ, R4, RZ, P0, !PT ;  /* 0x00000004ff047210 */ /* 0x000fe4000071e4ff */
[----:B------:R-:W-:Y:S02]  /*0e40*/  ISETP.NE.AND P2, PT, R0, RZ, PT ;  /* 0x000000ff0000720c */ /* 0x000fe40003f45270 */
[----:B------:R-:W-:Y:S01]  /*0e50*/  LEA.HI R0, R3, R0, RZ, 0x2 ;  /* 0x0000000003007211 */ /* 0x000fe200078f10ff */
[----:B------:R-:W-:Y:S01]  /*0e60*/  IMAD.X R5, RZ, RZ, R5, P0 ;  /* 0x000000ffff057224 */ /* 0x000fe200000e0605 */
[----:B------:R-:W-:Y:S02]  /*0e70*/  SEL R25, R25, R4, !P2 ;  /* 0x0000000419197207 */ /* 0x000fe40005000000 */
[----:B------:R-:W-:Y:S02]  /*0e80*/  SEL R8, R7, R2, !P2 ;  /* 0x0000000207087207 */ /* 0x000fe40005000000 */
[----:B------:R-:W-:-:S04]  /*0e90*/  SEL R10, R10, R5, !P2 ;  /* 0x000000050a0a7207 */ /* 0x000fc80005000000 */
[----:B------:R-:W-:Y:S01]  /*0ea0*/  ISETP.NE.U32.AND P0, PT, R10, RZ, PT ;  /* 0x000000ff0a00720c */ /* 0x000fe20003f05070 */
[----:B------:R-:W-:Y:S01]  /*0eb0*/  @P2 IMAD.MOV R24, RZ, RZ, -R24 ;  /* 0x000000ffff182224 */ /* 0x000fe200078e0a18 */
[----:B------:R-:W-:Y:S02]  /*0ec0*/  @P2 LOP3.LUT R23, R23, 0x80000000, RZ, 0x3c, !PT ;  /* 0x8000000017172812 */ /* 0x000fe400078e3cff */
[----:B------:R-:W-:-:S06]  /*0ed0*/  SEL R4, R25, R10, !P0 ;  /* 0x0000000a19047207 */ /* 0x000fcc0004000000 */
[----:B------:R-:W1:Y:S02]  /*0ee0*/  FLO.U32 R4, R4 ;  /* 0x0000000400047300 */ /* 0x000e6400000e0000 */
[C---:B-1----:R-:W-:Y:S02]  /*0ef0*/  IADD3 R5, -R4.reuse, 0x1f, RZ ;  /* 0x0000001f04057810 */ /* 0x042fe40007ffe1ff */
[----:B------:R-:W-:-:S05]  /*0f00*/  IADD3 R6, -R4, 0x3f, RZ ;  /* 0x0000003f04067810 */ /* 0x000fca0007ffe1ff */
[----:B------:R-:W-:-:S05]  /*0f10*/  @P0 IMAD.MOV R6, RZ, RZ, R5 ;  /* 0x000000ffff060224 */ /* 0x000fca00078e0205 */
[C---:B------:R-:W-:Y:S02]  /*0f20*/  ISETP.NE.U32.AND P0, PT, R6.reuse, RZ, PT ;  /* 0x000000ff0600720c */ /* 0x040fe40003f05070 */
[----:B------:R-:W-:Y:S02]  /*0f30*/  IADD3 R5, -R6, 0x40, RZ ;  /* 0x0000004006057810 */ /* 0x000fe40007ffe1ff */
[----:B------:R-:W-:Y:S02]  /*0f40*/  ISETP.NE.AND.EX P0, PT, RZ, RZ, PT, P0 ;  /* 0x000000ffff00720c */ /* 0x000fe40003f05300 */
[CC--:B------:R-:W-:Y:S02]  /*0f50*/  SHF.L.U32 R7, R25.reuse, R6.reuse, RZ ;  /* 0x0000000619077219 */ /* 0x0c0fe400000006ff */
[----:B------:R-:W-:Y:S02]  /*0f60*/  SHF.R.U64 R2, R24, R5, R8 ;  /* 0x0000000518027219 */ /* 0x000fe40000001208 */
[----:B------:R-:W-:-:S06]  /*0f70*/  SHF.L.U64.HI R11, R25, R6, R10 ;  /* 0x00000006190b7219 */ /* 0x000fcc000001020a */
[----:B------:R-:W-:Y:S02]  /*0f80*/  @P0 LOP3.LUT R25, R2, R7, RZ, 0xfc, !PT ;  /* 0x0000000702190212 */ /* 0x000fe400078efcff */
[----:B------:R-:W-:Y:S01]  /*0f90*/  SHF.R.U32.HI R2, RZ, R5, R8 ;  /* 0x00000005ff027219 */ /* 0x000fe20000011608 */
[----:B------:R-:W-:Y:S02]  /*0fa0*/  IMAD.MOV.U32 R5, RZ, RZ, RZ ;  /* 0x000000ffff057224 */ /* 0x000fe400078e00ff */
[----:B0-----:R-:W-:Y:S01]  /*0fb0*/  IMAD.WIDE.U32 R26, R25, 0x2168c235, RZ ;  /* 0x2168c235191a7825 */ /* 0x001fe200078e00ff */
[----:B------:R-:W-:-:S03]  /*0fc0*/  @P0 LOP3.LUT R10, R2, R11, RZ, 0xfc, !PT ;  /* 0x0000000b020a0212 */ /* 0x000fc600078efcff */
[----:B------:R-:W-:Y:S01]  /*0fd0*/  IMAD.MOV.U32 R4, RZ, RZ, R27 ;  /* 0x000000ffff047224 */ /* 0x000fe200078e001b */
[----:B------:R-:W-:Y:S01]  /*0fe0*/  IADD3 RZ, P0, R26, R26, RZ ;  /* 0x0000001a1aff7210 */ /* 0x000fe20007f1e0ff */
[----:B------:R-:W-:-:S04]  /*0ff0*/  IMAD.HI.U32 R2, R10, -0x36f0255e, RZ ;  /* 0xc90fdaa20a027827 */ /* 0x000fc800078e00ff */
[----:B------:R-:W-:-:S04]  /*1000*/  IMAD.WIDE.U32 R4, R25, -0x36f0255e, R4 ;  /* 0xc90fdaa219047825 */ /* 0x000fc800078e0004 */
[C---:B------:R-:W-:Y:S02]  /*1010*/  IMAD R7, R10.reuse, -0x36f0255e, RZ ;  /* 0xc90fdaa20a077824 */ /* 0x040fe400078e02ff */
[----:B------:R-:W-:-:S04]  /*1020*/  IMAD.WIDE.U32 R4, P1, R10, 0x2168c235, R4 ;  /* 0x2168c2350a047825 */ /* 0x000fc80007820004 */
[----:B------:R-:W-:Y:S01]  /*1030*/  IMAD.X R2, RZ, RZ, R2, P1 ;  /* 0x000000ffff027224 */ /* 0x000fe200008e0602 */
[----:B------:R-:W-:Y:S02]  /*1040*/  IADD3 R5, P1, R7, R5, RZ ;  /* 0x0000000507057210 */ /* 0x000fe40007f3e0ff */
[----:B------:R-:W-:-:S03]  /*1050*/  IADD3.X RZ, P0, R4, R4, RZ, P0, !PT ;  /* 0x0000000404ff7210 */ /* 0x000fc6000071e4ff */
[----:B------:R-:W-:Y:S01]  /*1060*/  IMAD.X R2, RZ, RZ, R2, P1 ;  /* 0x000000ffff027224 */ /* 0x000fe200008e0602 */
[C---:B------:R-:W-:Y:S02]  /*1070*/  ISETP.GT.U32.AND P1, PT, R5.reuse, RZ, PT ;  /* 0x000000ff0500720c */ /* 0x040fe40003f24070 */
[----:B------:R-:W-:Y:S02]  /*1080*/  IADD3.X R4, P0, R5, R5, RZ, P0, !PT ;  /* 0x0000000505047210 */ /* 0x000fe4000071e4ff */
[----:B------:R-:W-:-:S03]  /*1090*/  ISETP.GT.AND.EX P1, PT, R2, RZ, PT, P1 ;  /* 0x000000ff0200720c */ /* 0x000fc60003f24310 */
[----:B------:R-:W-:Y:S01]  /*10a0*/  IMAD.X R7, R2, 0x1, R2, P0 ;  /* 0x0000000102077824 */ /* 0x000fe200000e0602 */
[----:B------:R-:W-:Y:S02]  /*10b0*/  SEL R4, R4, R5, P1 ;  /* 0x0000000504047207 */ /* 0x000fe40000800000 */
[----:B------:R-:W-:Y:S02]  /*10c0*/  SEL R5, RZ, 0x1, !P1 ;  /* 0x00000001ff057807 */ /* 0x000fe40004800000 */
[----:B------:R-:W-:Y:S02]  /*10d0*/  SEL R3, R7, R2, P1 ;  /* 0x0000000207037207 */ /* 0x000fe40000800000 */
[----:B------:R-:W-:Y:S01]  /*10e0*/  IADD3 R2, P0, R4, 0x1, RZ ;  /* 0x0000000104027810 */ /* 0x000fe20007f1e0ff */
[----:B------:R-:W-:Y:S01]  /*10f0*/  IMAD.MOV R4, RZ, RZ, -R0 ;  /* 0x000000ffff047224 */ /* 0x000fe200078e0a00 */
[----:B------:R-:W-:-:S03]  /*1100*/  IADD3 R7, R22, -c[0x0][0x20], RZ ;  /* 0x8000080016077a10 */ /* 0x000fc60007ffe0ff */
[----:B------:R-:W-:Y:S02]  /*1110*/  IMAD.X R3, RZ, RZ, R3, P0 ;  /* 0x000000ffff037224 */ /* 0x000fe400000e0603 */
[----:B------:R-:W-:Y:S02]  /*1120*/  @P3 IMAD.MOV.U32 R0, RZ, RZ, R4 ;  /* 0x000000ffff003224 */ /* 0x000fe400078e0004 */
[----:B------:R-:W-:Y:S01]  /*1130*/  IMAD.IADD R4, R5, 0x1, R6 ;  /* 0x0000000105047824 */ /* 0x000fe200078e0206 */
[----:B------:R-:W-:-:S03]  /*1140*/  SHF.R.U64 R2, R2, 0xa, R3 ;  /* 0x0000000a02027819 */ /* 0x000fc60000001203 */
[----:B------:R-:W-:Y:S01]  /*1150*/  IMAD.SHL.U32 R4, R4, 0x100000, RZ ;  /* 0x0010000004047824 */ /* 0x000fe200078e00ff */
[----:B------:R-:W-:Y:S01]  /*1160*/  IADD3 R2, P0, R2, 0x1, RZ ;  /* 0x0000000102027810 */ /* 0x000fe20007f1e0ff */
[----:B------:R0:W-:Y:S03]  /*1170*/  STL [R7], R0 ;  /* 0x0000000007007387 */ /* 0x0001e60000100800 */
[----:B------:R-:W-:-:S04]  /*1180*/  LEA.HI.X R3, R3, RZ, RZ, 0x16, P0 ;  /* 0x000000ff03037211 */ /* 0x000fc800000fb4ff */
[--C-:B------:R-:W-:Y:S02]  /*1190*/  SHF.R.U64 R2, R2, 0x1, R3.reuse ;  /* 0x0000000102027819 */ /* 0x100fe40000001203 */
[----:B------:R-:W-:Y:S02]  /*11a0*/  SHF.R.U32.HI R3, RZ, 0x1, R3 ;  /* 0x00000001ff037819 */ /* 0x000fe40000011603 */
[----:B------:R-:W-:-:S04]  /*11b0*/  IADD3 R5, P0, P1, R2, -UR4, RZ ;  /* 0x8000000402057c10 */ /* 0x000fc8000f91e0ff */
[----:B------:R-:W-:-:S04]  /*11c0*/  IADD3.X R2, R3, 0x3fe00000, ~R4, P0, P1 ;  /* 0x3fe0000003027810 */ /* 0x000fc800007e2c04 */
[----:B------:R-:W-:-:S02]  /*11d0*/  LOP3.LUT R3, R2, R23, RZ, 0xfc, !PT ;  /* 0x0000001702037212 */ /* 0x000fc400078efcff */
.L_x_9:
[----:B0-----:R-:W-:Y:S02]  /*11e0*/  IMAD.MOV.U32 R2, RZ, RZ, R5 ;  /* 0x000000ffff027224 */ /* 0x001fe400078e0005 */
[----:B------:R-:W-:Y:S02]  /*11f0*/  IMAD.MOV.U32 R4, RZ, RZ, R18 ;  /* 0x000000ffff047224 */ /* 0x000fe400078e0012 */
[----:B------:R-:W-:-:S06]  /*1200*/  IMAD.MOV.U32 R5, RZ, RZ, 0x0 ;  /* 0x00000000ff057424 */ /* 0x000fcc00078e00ff */
[----:B------:R-:W-:Y:S05]  /*1210*/  RET.REL.NODEC R4 `(kick_drift_down_simultaneously) ;  /* 0xffffede004007950 */ /* 0x000fea0003c3ffff */
.L_x_13:
[----:B------:R-:W-:-:S00]  /*1220*/  BRA `(.L_x_13) ;  /* 0xfffffff000007947 */ /* 0x000fc0000383ffff */
[----:B------:R-:W-:-:S00]  /*1230*/  NOP ;  /* 0x0000000000007918 */ /* 0x000fc00000000000 */
[----:B------:R-:W-:-:S00]  /*1240*/  NOP ;  /* 0x0000000000007918 */ /* 0x000fc00000000000 */
[----:B------:R-:W-:-:S00]  /*1250*/  NOP ;  /* 0x0000000000007918 */ /* 0x000fc00000000000 */
[----:B------:R-:W-:-:S00]  /*1260*/  NOP ;  /* 0x0000000000007918 */ /* 0x000fc00000000000 */
[----:B------:R-:W-:-:S00]  /*1270*/  NOP ;  /* 0x0000000000007918 */ /* 0x000fc00000000000 */
.L_x_60:


//--------------------- .text.kick_drift_up_simultaneously --------------------------
	.section	.text.kick_drift_up_simultaneously,"ax",@progbits
	.sectioninfo	@"SHI_REGISTERS=34"
	.align	128
        .global         kick_drift_up_simultaneously
        .type           kick_drift_up_simultaneously,@function
        .size           kick_drift_up_simultaneously,(.L_x_61 - kick_drift_up_simultaneously)
        .other          kick_drift_up_simultaneously,@"STO_CUDA_ENTRY STV_DEFAULT"
kick_drift_up_simultaneously:
.text.kick_drift_up_simultaneously:
        /* <DEDUP_REMOVED lines=9> */
.L_x_22:
[----:B------:R-:W-:-:S04]  /*0090*/  IMAD.MOV.U32 R15, RZ, RZ, 0x8 ;  /* 0x00000008ff0f7424 */ /* 0x000fc800078e00ff */
[----:B------:R-:W-:-:S04]  /*00a0*/  IMAD.WIDE R12, R18, R15, c[0x0][0x168] ;  /* 0x00005a00120c7625 */ /* 0x000fc800078e020f */
[----:B------:R-:W-:-:S04]  /*00b0*/  IMAD.WIDE R14, R18, R15, c[0x0][0x160] ;  /* 0x00005800120e7625 */ /* 0x000fc800078e020f */
[----:B------:R-:W2:Y:S04]  /*00c0*/  LDG.E.64.SYS R2, [R12] ;  /* 0x000000000c027381 */ /* 0x000ea800001eeb00 */
[----:B------:R-:W2:Y:S01]  /*00d0*/  LDG.E.64.SYS R4, [R14] ;  /* 0x000000000e047381 */ /* 0x000ea200001eeb00 */
[----:B------:R-:W-:Y:S01]  /*00e0*/  BMOV.32.CLEAR RZ, B0 ;  /* 0x0000000000ff7355 */ /* 0x000fe20000100000 */
[----:B------:R-:W-:Y:S01]  /*00f0*/  BSSY B0, `(.L_x_14) ;  /* 0x000001c000007945 */ /* 0x000fe20003800000 */
[----:B--2---:R-:W0:-:S08]  /*0100*/  DFMA R2, -R2, c[0x0][0x170], R4 ;  /* 0x00005c0002027a2b */ /* 0x004e100000000104 */
[----:B0-----:R-:W0:Y:S01]  /*0110*/  DADD R20, R2, c[0x0][0x188] ;  /* 0x0000620002147629 */ /* 0x001e220000000000 */
[----:B------:R1:W-:Y:S08]  /*0120*/  STG.E.64.SYS [R14], R2 ;  /* 0x000000020e007386 */ /* 0x0003f0000010eb00 */
[----:B0-----:R-:W-:Y:S02]  /*0130*/  LOP3.LUT R0, R21, 0x7fffffff, RZ, 0xc0, !PT ;  /* 0x7fffffff15007812 */ /* 0x001fe400078ec0ff */
[----:B------:R-:W-:-:S02]  /*0140*/  ISETP.EQ.AND P1, PT, R20, RZ, PT ;  /* 0x000000ff1400720c */ /* 0x000fc40003f22270 */
[----:B------:R-:W-:-:S12]  /*0150*/  ISETP.NE.AND P0, PT, R0, 0x7ff00000, PT ;  /* 0x7ff000000000780c */ /* 0x000fd80003f05270 */
[----:B------:R-:W-:Y:S05]  /*0160*/  @!P0 BRA P1, `(.L_x_15) ;  /* 0x0000012000008947 */ /* 0x000fea0000800000 */
[----:B-1----:R-:W0:-:S04]  /*0170*/  DMUL R4, R20, c[0x2][0x0] ;  /* 0x0080000014047a28 */ /* 0x002e080000000000 */
        /* <DEDUP_REMOVED lines=13> */
[----:B-1----:R-:W-:Y:S05]  /*0250*/  CALL.REL.NOINC `($kick_drift_up_simultaneously$__internal_trig_reduction_slowpathd) ;  /* 0x0000064000007944 */ /* 0x002fea0003c00000 */
[----:B------:R-:W-:Y:S05]  /*0260*/  BSYNC B1 ;  /* 0x0000000000017941 */ /* 0x000fea0003800000 */
.L_x_17:
[----:B------:R0:W5:Y:S01]  /*0270*/  LDL R0, [R1+0x4] ;  /* 0x0000040001007983 */ /* 0x0001620000100800 */
[----:B------:R-:W-:Y:S05]  /*0280*/  BRA `(.L_x_16) ;  /* 0x0000002000007947 */ /* 0x000fea0003800000 */
.L_x_15:
[----:B-1----:R0:W1:Y:S01]  /*0290*/  DMUL R2, RZ, R20 ;  /* 0x00000014ff027228 */ /* 0x0020620000000000 */
[----:B------:R-:W-:-:S03]  /*02a0*/  IMAD.MOV.U32 R0, RZ, RZ, RZ ;  /* 0x000000ffff007224 */ /* 0x000fc600078e00ff */
.L_x_16:
[----:B------:R-:W-:Y:S05]  /*02b0*/  BSYNC B0 ;  /* 0x0000000000007941 */ /* 0x000fea0003800000 */
.L_x_14:
        /* <DEDUP_REMOVED lines=10> */
[----:B0-----:R-:W2:Y:S04]  /*0360*/  LDG.E.64.CONSTANT.SYS R20, [R4+0x18] ;  /* 0x0000180004147381 */ /* 0x001ea800001e6b00 */
[----:B------:R-:W2:Y:S04]  /*0370*/  LDG.E.64.CONSTANT.SYS R22, [R4+0x20] ;  /* 0x0000200004167381 */ /* 0x000ea800001e6b00 */
        /* <DEDUP_REMOVED lines=42> */
.L_x_21:
[----:B------:R0:W5:Y:S01]  /*0620*/  LDL R0, [R1] ;  /* 0x0000000001007983 */ /* 0x0001620000100800 */
[----:B------:R-:W-:Y:S05]  /*0630*/  BRA `(.L_x_20) ;  /* 0x0000002000007947 */ /* 0x000fea0003800000 */
.L_x_19:
[----:B0-----:R0:W1:Y:S01]  /*0640*/  DMUL R2, RZ, R20 ;  /* 0x00000014ff027228 */ /* 0x0010620000000000 */
[----:B------:R-:W-:-:S03]  /*0650*/  IMAD.MOV.U32 R0, RZ, RZ, RZ ;  /* 0x000000ffff007224 */ /* 0x000fc600078e00ff */
.L_x_20:
[----:B------:R-:W-:Y:S05]  /*0660*/  BSYNC B0 ;  /* 0x0000000000007941 */ /* 0x000fea0003800000 */
.L_x_18:
[----:B-----5:R-:W-:Y:S01]  /*0670*/  IMAD.SHL.U32 R4, R0, 0x8, RZ ;  /* 0x0000000800047824 */ /* 0x020fe200078e00ff */
[----:B------:R-:W2:Y:S04]  /*0680*/  LDG.E.64.SYS R26, [R12] ;  /* 0x000000000c1a7381 */ /* 0x000ea800001eeb00 */
[----:B------:R-:W-:-:S05]  /*0690*/  LOP3.LUT R5, R4, 0x8, RZ, 0xc0, !PT ;  /* 0x0000000804057812 */ /* 0x000fca00078ec0ff */
[----:B------:R-:W-:-:S08]  /*06a0*/  IMAD.WIDE R16, R5, 0x8, R16 ;  /* 0x0000000805107825 */ /* 0x000fd000078e0210 */
[----:B------:R-:W3:Y:S04]  /*06b0*/  LDG.E.64.CONSTANT.SYS R4, [R16+0x8] ;  /* 0x0000080010047381 */ /* 0x000ee800001e6b00 */
[----:B-1----:R-:W4:Y:S04]  /*06c0*/  LDG.E.64.CONSTANT.SYS R6, [R16+0x10] ;  /* 0x0000100010067381 */ /* 0x002f2800001e6b00 */
        /* <DEDUP_REMOVED lines=9> */
[----:B------:R-:W-:-:S06]  /*0760*/  FSEL R29, R0, -0.082518599927425384521, !P0 ;  /* 0xbda8ff83001d7808 */ /* 0x000fcc0004000000 */
[----:B---3--:R-:W4:-:S08]  /*0770*/  DFMA R4, R30, R28, R4 ;  /* 0x0000001c1e04722b */ /* 0x008f100000000004 */
[----:B----4-:R-:W2:-:S08]  /*0780*/  DFMA R4, R30, R4, R6 ;  /* 0x000000041e04722b */ /* 0x010e900000000006 */
[----:B--2---:R-:W0:-:S08]  /*0790*/  DFMA R4, R30, R4, R10 ;  /* 0x000000041e04722b */ /* 0x004e10000000000a */
        /* <DEDUP_REMOVED lines=8> */
[----:B0-----:R-:W0:Y:S01]  /*0820*/  DADD R2, R2, -c[0x0][0x1a8] ;  /* 0x80006a0002027629 */ /* 0x001e220000000000 */
[----:B------:R-:W-:-:S07]  /*0830*/  IMAD.MOV.U32 R5, RZ, RZ, c[0x0][0x0] ;  /* 0x00000000ff057624 */ /* 0x000fce00078e00ff */
[----:B0-----:R-:W0:Y:S01]  /*0840*/  DADD R2, R2, R26 ;  /* 0x0000000002027229 */ /* 0x001e22000000001a */
[----:B------:R-:W-:-:S08]  /*0850*/  IMAD R18, R5, c[0x0][0xc], R18 ;  /* 0x0000030005127a24 */ /* 0x000fd000078e0212 */
[----:B0-----:R0:W-:Y:S01]  /*0860*/  STG.E.64.SYS [R12], R2 ;  /* 0x000000020c007386 */ /* 0x0011e2000010eb00 */
[----:B------:R-:W-:-:S12]  /*0870*/  ISETP.GE.AND P0, PT, R18, c[0x0][0x1a0], PT ;  /* 0x0000680012007a0c */ /* 0x000fd80003f06270 */
[----:B0-----:R-:W-:Y:S05]  /*0880*/  @!P0 BRA `(.L_x_22) ;  /* 0xfffff80000008947 */ /* 0x001fea000383ffff */
[----:B------:R-:W-:Y:S05]  /*0890*/  EXIT ;  /* 0x000000000000794d */ /* 0x000fea0003800000 */
        .type           $kick_drift_up_simultaneously$__internal_trig_reduction_slowpathd,@function
        .size           $kick_drift_up_simultaneously$__internal_trig_reduction_slowpathd,(.L_x_61 - $kick_drift_up_simultaneously$__internal_trig_reduction_slowpathd)
$kick_drift_up_simultaneously$__internal_trig_reduction_slowpathd:
        /* <DEDUP_REMOVED lines=31> */
.L_x_26:
[----:B------:R-:W-:-:S08]  /*0a90*/  IMAD.WIDE R4, R11, 0x8, R2 ;  /* 0x000000080b047825 */ /* 0x000fd000078e0202 */
[----:B------:R-:W2:Y:S01]  /*0aa0*/  LDG.E.64.CONSTANT.SYS R4, [R4] ;  /* 0x0000000004047381 */ /* 0x000ea200001e6b00 */
[----:B------:R-:W-:Y:S01]  /*0ab0*/  IADD3 R11, R11, 0x1, RZ ;  /* 0x000000010b0b7810 */ /* 0x000fe20007ffe0ff */
[----:B--2---:R-:W-:-:S04]  /*0ac0*/  IMAD.WIDE.U32 R6, P3, R4, R29, R24 ;  /* 0x0000001d04067225 */ /* 0x004fc80007860018 */
[----:B------:R-:W-:Y:S02]  /*0ad0*/  IMAD R25, R4, R31, RZ ;  /* 0x0000001f04197224 */ /* 0x000fe400078e02ff */
[C---:B------:R-:W-:Y:S02]  /*0ae0*/  IMAD R24, R5.reuse, R29, RZ ;  /* 0x0000001d05187224 */ /* 0x040fe400078e02ff */
[----:B------:R-:W-:Y:S01]  /*0af0*/  IMAD.HI.U32 R26, R5, R31, RZ ;  /* 0x0000001f051a7227 */ /* 0x000fe200078e00ff */
[----:B------:R-:W-:-:S03]  /*0b00*/  IADD3 R7, P1, R25, R7, RZ ;  /* 0x0000000719077210 */ /* 0x000fc60007f3e0ff */
[----:B------:R-:W-:Y:S01]  /*0b10*/  IMAD.HI.U32 R25, R5, R29, RZ ;  /* 0x0000001d05197227 */ /* 0x000fe200078e00ff */
[----:B------:R-:W-:-:S03]  /*0b20*/  IADD3 R7, P0, R24, R7, RZ ;  /* 0x0000000718077210 */ /* 0x000fc60007f1e0ff */
[----:B------:R-:W-:-:S04]  /*0b30*/  IMAD.HI.U32 R24, R4, R31, RZ ;  /* 0x0000001f04187227 */ /* 0x000fc800078e00ff */
[----:B------:R-:W-:Y:S01]  /*0b40*/  IMAD.X R4, RZ, RZ, R24, P3 ;  /* 0x000000ffff047224 */ /* 0x000fe200018e0618 */
[----:B------:R0:W-:Y:S01]  /*0b50*/  STL.64 [R27], R6 ;  /* 0x000000061b007387 */ /* 0x0001e20000100a00 */
[----:B------:R-:W-:-:S03]  /*0b60*/  IMAD R5, R5, R31, RZ ;  /* 0x0000001f05057224 */ /* 0x000fc600078e02ff */
[----:B------:R-:W-:-:S04]  /*0b70*/  IADD3.X R4, P1, R25, R4, RZ, P1, !PT ;  /* 0x0000000419047210 */ /* 0x000fc80000f3e4ff */
[----:B------:R-:W-:Y:S01]  /*0b80*/  IADD3.X R24, P0, R5, R4, RZ, P0, !PT ;  /* 0x0000000405187210 */ /* 0x000fe2000071e4ff */
[----:B------:R-:W-:Y:S01]  /*0b90*/  IMAD.X R4, RZ, RZ, R26, P1 ;  /* 0x000000ffff047224 */ /* 0x000fe200008e061a */
[C---:B------:R-:W-:Y:S01]  /*0ba0*/  ISETP.GE.AND P1, PT, R11.reuse, R8, PT ;  /* 0x000000080b00720c */ /* 0x040fe20003f26270 */
[----:B------:R-:W-:Y:S02]  /*0bb0*/  IMAD.IADD R5, R11, 0x1, -R10 ;  /* 0x000000010b057824 */ /* 0x000fe400078e0a0a */
[----:B------:R-:W-:Y:S02]  /*0bc0*/  IMAD.X R25, RZ, RZ, R4, P0 ;  /* 0x000000ffff197224 */ /* 0x000fe400000e0604 */
[----:B0-----:R-:W-:-:S07]  /*0bd0*/  IMAD R27, R5, 0x8, R0 ;  /* 0x00000008051b7824 */ /* 0x001fce00078e0200 */
[----:B------:R-:W-:Y:S05]  /*0be0*/  @!P1 BRA `(.L_x_26) ;  /* 0xfffffea000009947 */ /* 0x000fea000383ffff */
.L_x_25:
[----:B------:R-:W-:Y:S05]  /*0bf0*/  BSYNC B2 ;  /* 0x0000000000027941 */ /* 0x000fea0003800000 */
.L_x_24:
        /* <DEDUP_REMOVED lines=16> */
[----:B0-----:R-:W-:Y:S01]  /*0d00*/  IMAD.SHL.U32 R24, R10, 0x4, RZ ;  /* 0x000000040a187824 */ /* 0x001fe200078e00ff */
        /* <DEDUP_REMOVED lines=27> */
[----:B------:R-:W0:Y:S02]  /*0ec0*/  FLO.U32 R4, R4 ;  /* 0x0000000400047300 */ /* 0x000e2400000e0000 */
[C---:B0-----:R-:W-:Y:S02]  /*0ed0*/  IADD3 R5, -R4.reuse, 0x1f, RZ ;  /* 0x0000001f04057810 */ /* 0x041fe40007ffe1ff */
        /* <DEDUP_REMOVED lines=11> */
[----:B------:R-:W-:Y:S01]  /*0f90*/  IMAD.WIDE.U32 R24, R23, 0x2168c235, RZ ;  /* 0x2168c23517187825 */ /* 0x000fe200078e00ff */
        /* <DEDUP_REMOVED lines=34> */
.L_x_23:
[----:B0-----:R-:W-:Y:S02]  /*11c0*/  IMAD.MOV.U32 R21, RZ, RZ, 0x0 ;  /* 0x00000000ff157424 */ /* 0x001fe400078e00ff */
[----:B------:R-:W-:-:S04]  /*11d0*/  IMAD.MOV.U32 R2, RZ, RZ, R5 ;  /* 0x000000ffff027224 */ /* 0x000fc800078e0005 */
[----:B------:R-:W-:Y:S05]  /*11e0*/  RET.REL.NODEC R20 `(kick_drift_up_simultaneously) ;  /* 0xffffee1014007950 */ /* 0x000fea0003c3ffff */
.L_x_27:
[----:B------:R-:W-:-:S00]  /*11f0*/  BRA `(.L_x_27) ;  /* 0xfffffff000007947 */ /* 0x000fc0000383ffff */
.L_x_61:


//--------------------- .text.drift_down          --------------------------
	.section	.text.drift_down,"ax",@progbits
	.sectioninfo	@"SHI_REGISTERS=12"
	.align	128
        .global         drift_down
        .type           drift_down,@function
        .size           drift_down,(.L_x_66 - drift_down)
        .other          drift_down,@"STO_CUDA_ENTRY STV_DEFAULT"
drift_down:
.text.drift_down:
[----:B------:R-:W-:-:S02]  /*0000*/  MOV R1, c[0x0][0x28] ;  /* 0x00000a0000017a02 */ /* 0x000fc40000000f00 */
[----:B------:R-:W0:Y:S04]  /*0010*/  S2R R0, SR_CTAID.X ;  /* 0x0000000000007919 */ /* 0x000e280000002500 */
[----:B------:R-:W0:Y:S02]  /*0020*/  S2R R3, SR_TID.X ;  /* 0x0000000000037919 */ /* 0x000e240000002100 */
[----:B0-----:R-:W-:-:S05]  /*0030*/  IMAD R0, R0, c[0x0][0x0], R3 ;  /* 0x0000000000007a24 */ /* 0x001fca00078e0203 */
[----:B------:R-:W-:-:S12]  /*0040*/  ISETP.GE.AND P0, PT, R0, c[0x0][0x178], PT ;  /* 0x00005e0000007a0c */ /* 0x000fd80003f06270 */
[----:B------:R-:W-:Y:S05]  /*0050*/  @P0 EXIT ;  /* 0x000000000000094d */ /* 0x000fea0003800000 */
.L_x_28:
[----:B0-----:R-:W-:-:S05]  /*0060*/  MOV R5, 0x8 ;  /* 0x0000000800057802 */ /* 0x001fca0000000f00 */
[----:B------:R-:W-:-:S04]  /*0070*/  IMAD.WIDE R2, R0, R5, c[0x0][0x168] ;  /* 0x00005a0000027625 */ /* 0x000fc800078e0205 */
[----:B------:R-:W-:-:S04]  /*0080*/  IMAD.WIDE R4, R0, R5, c[0x0][0x160] ;  /* 0x0000580000047625 */ /* 0x000fc800078e0205 */
[----:B------:R-:W2:Y:S04]  /*0090*/  LDG.E.64.SYS R2, [R2] ;  /* 0x0000000002027381 */ /* 0x000ea800001eeb00 */
[----:B------:R-:W2:Y:S01]  /*00a0*/  LDG.E.64.SYS R6, [R4] ;  /* 0x0000000004067381 */ /* 0x000ea200001eeb00 */
[----:B------:R-:W-:-:S05]  /*00b0*/  MOV R9, c[0x0][0x0] ;  /* 0x0000000000097a02 */ /* 0x000fca0000000f00 */
[----:B------:R-:W-:-:S05]  /*00c0*/  IMAD R0, R9, c[0x0][0xc], R0 ;  /* 0x0000030009007a24 */ /* 0x000fca00078e0200 */
[----:B------:R-:W-:Y:S01]  /*00d0*/  ISETP.GE.AND P0, PT, R0, c[0x0][0x178], PT ;  /* 0x00005e0000007a0c */ /* 0x000fe20003f06270 */
[----:B--2---:R-:W0:-:S09]  /*00e0*/  DFMA R6, R2, c[0x0][0x170], R6 ;  /* 0x00005c0002067a2b */ /* 0x004e120000000006 */
[----:B0-----:R0:W-:Y:S02]  /*00f0*/  STG.E.64.SYS [R4], R6 ;  /* 0x0000000604007386 */ /* 0x0011e4000010eb00 */
[----:B------:R-:W-:Y:S05]  /*0100*/  @!P0 BRA `(.L_x_28) ;  /* 0xffffff5000008947 */ /* 0x000fea000383ffff */
[----:B------:R-:W-:Y:S05]  /*0110*/  EXIT ;  /* 0x000000000000794d */ /* 0x000fea0003800000 */
.L_x_29:
[----:B------:R-:W-:-:S00]  /*0120*/  BRA `(.L_x_29) ;  /* 0xfffffff000007947 */ /* 0x000fc0000383ffff */
[----:B------:R-:W-:-:S00]  /*0130*/  NOP ;  /* 0x0000000000007918 */ /* 0x000fc00000000000 */
[----:B------:R-:W-:-:S00]  /*0140*/  NOP ;  /* 0x0000000000007918 */ /* 0x000fc00000000000 */
[----:B------:R-:W-:-:S00]  /*0150*/  NOP ;  /* 0x0000000000007918 */ /* 0x000fc00000000000 */
[----:B------:R-:W-:-:S00]  /*0160*/  NOP ;  /* 0x0000000000007918 */ /* 0x000fc00000000000 */
[----:B------:R-:W-:-:S00]  /*0170*/  NOP ;  /* 0x0000000000007918 */ /* 0x000fc00000000000 */
.L_x_66:


//--------------------- .text.drift_up            --------------------------
	.section	.text.drift_up,"ax",@progbits
	.sectioninfo	@"SHI_REGISTERS=12"
	.align	128
        .global         drift_up
        .type           drift_up,@function
        .size           drift_up,(.L_x_67 - drift_up)
        .other          drift_up,@"STO_CUDA_ENTRY STV_DEFAULT"
drift_up:
.text.drift_up:
[----:B------:R-:W-:-:S02]  /*0000*/  MOV R1, c[0x0][0x28] ;  /* 0x00000a0000017a02 */ /* 0x000fc40000000f00 */
[----:B------:R-:W0:Y:S04]  /*0010*/  S2R R0, SR_CTAID.X ;  /* 0x0000000000007919 */ /* 0x000e280000002500 */
[----:B------:R-:W0:Y:S02]  /*0020*/  S2R R3, SR_TID.X ;  /* 0x0000000000037919 */ /* 0x000e240000002100 */
[----:B0-----:R-:W-:-:S05]  /*0030*/  IMAD R0, R0, c[0x0][0x0], R3 ;  /* 0x0000000000007a24 */ /* 0x001fca00078e0203 */
[----:B------:R-:W-:-:S12]  /*0040*/  ISETP.GE.AND P0, PT, R0, c[0x0][0x178], PT ;  /* 0x00005e0000007a0c */ /* 0x000fd80003f06270 */
[----:B------:R-:W-:Y:S05]  /*0050*/  @P0 EXIT ;  /* 0x000000000000094d */ /* 0x000fea0003800000 */
.L_x_30:
        /* <DEDUP_REMOVED lines=8> */
[----:B--2---:R-:W0:-:S09]  /*00e0*/  DFMA R6, -R2, c[0x0][0x170], R6 ;  /* 0x00005c0002067a2b */ /* 0x004e120000000106 */
[----:B0-----:R0:W-:Y:S02]  /*00f0*/  STG.E.64.SYS [R4], R6 ;  /* 0x0000000604007386 */ /* 0x0011e4000010eb00 */
[----:B------:R-:W-:Y:S05]  /*0100*/  @!P0 BRA `(.L_x_30) ;  /* 0xffffff5000008947 */ /* 0x000fea000383ffff */
[----:B------:R-:W-:Y:S05]  /*0110*/  EXIT ;  /* 0x000000000000794d */ /* 0x000fea0003800000 */
.L_x_31:
[----:B------:R-:W-:-:S00]  /*0120*/  BRA `(.L_x_31) ;  /* 0xfffffff000007947 */ /* 0x000fc0000383ffff */
[----:B------:R-:W-:-:S00]  /*0130*/  NOP ;  /* 0x0000000000007918 */ /* 0x000fc00000000000 */
[----:B------:R-:W-:-:S00]  /*0140*/  NOP ;  /* 0x0000000000007918 */ /* 0x000fc00000000000 */
[----:B------:R-:W-:-:S00]  /*0150*/  NOP ;  /* 0x0000000000007918 */ /* 0x000fc00000000000 */
[----:B------:R-:W-:-:S00]  /*0160*/  NOP ;  /* 0x0000000000007918 */ /* 0x000fc00000000000 */
[----:B------:R-:W-:-:S00]  /*0170*/  NOP ;  /* 0x0000000000007918 */ /* 0x000fc00000000000 */
.L_x_67:


//--------------------- .text.kick_down           --------------------------
	.section	.text.kick_down,"ax",@progbits
	.sectioninfo	@"SHI_REGISTERS=34"
	.align	128
        .global         kick_down
        .type           kick_down,@function
        .size           kick_down,(.L_x_62 - kick_down)
        .other          kick_down,@"STO_CUDA_ENTRY STV_DEFAULT"
kick_down:
.text.kick_down:
        /* <DEDUP_REMOVED lines=9> */
.L_x_40:
[----:B------:R-:W-:-:S04]  /*0090*/  IMAD.MOV.U32 R13, RZ, RZ, 0x8 ;  /* 0x00000008ff0d7424 */ /* 0x000fc800078e00ff */
[----:B------:R-:W-:-:S08]  /*00a0*/  IMAD.WIDE R12, R16, R13, c[0x0][0x160] ;  /* 0x00005800100c7625 */ /* 0x000fd000078e020d */
[----:B0-----:R-:W2:Y:S01]  /*00b0*/  LDG.E.64.SYS R2, [R12] ;  /* 0x000000000c027381 */ /* 0x001ea200001eeb00 */
        /* <DEDUP_REMOVED lines=22> */
[----:B-1----:R-:W-:Y:S05]  /*0220*/  CALL.REL.NOINC `($kick_down$__internal_trig_reduction_slowpathd) ;  /* 0x0000066000007944 */ /* 0x002fea0003c00000 */
[----:B------:R-:W-:Y:S05]  /*0230*/  BSYNC B1 ;  /* 0x0000000000017941 */ /* 0x000fea0003800000 */
.L_x_35:
[----:B------:R0:W5:Y:S01]  /*0240*/  LDL R0, [R1+0x4] ;  /* 0x0000040001007983 */ /* 0x0001620000100800 */
[----:B------:R-:W-:Y:S05]  /*0250*/  BRA `(.L_x_34) ;  /* 0x0000002000007947 */ /* 0x000fea0003800000 */
.L_x_33:
[----:B------:R0:W1:Y:S01]  /*0260*/  DMUL R2, RZ, R20 ;  /* 0x00000014ff027228 */ /* 0x0000620000000000 */
[----:B------:R-:W-:-:S03]  /*0270*/  IMAD.MOV.U32 R0, RZ, RZ, RZ ;  /* 0x000000ffff007224 */ /* 0x000fc600078e00ff */
.L_x_34:
[----:B------:R-:W-:Y:S05]  /*0280*/  BSYNC B0 ;  /* 0x0000000000007941 */ /* 0x000fea0003800000 */
.L_x_32:
        /* <DEDUP_REMOVED lines=54> */
.L_x_39:
[----:B------:R0:W5:Y:S01]  /*05f0*/  LDL R0, [R1] ;  /* 0x0000000001007983 */ /* 0x0001620000100800 */
[----:B------:R-:W-:Y:S05]  /*0600*/  BRA `(.L_x_38) ;  /* 0x0000002000007947 */ /* 0x000fea0003800000 */
.L_x_37:
[----:B0-----:R0:W1:Y:S01]  /*0610*/  DMUL R2, RZ, R20 ;  /* 0x00000014ff027228 */ /* 0x0010620000000000 */
[----:B------:R-:W-:-:S03]  /*0620*/  IMAD.MOV.U32 R0, RZ, RZ, RZ ;  /* 0x000000ffff007224 */ /* 0x000fc600078e00ff */
.L_x_38:
[----:B------:R-:W-:Y:S05]  /*0630*/  BSYNC B0 ;  /* 0x0000000000007941 */ /* 0x000fea0003800000 */
.L_x_36:
[----:B-----5:R-:W-:-:S05]  /*0640*/  IMAD.SHL.U32 R4, R0, 0x8, RZ ;  /* 0x0000000800047824 */ /* 0x020fca00078e00ff */
[----:B------:R-:W-:-:S05]  /*0650*/  LOP3.LUT R5, R4, 0x8, RZ, 0xc0, !PT ;  /* 0x0000000804057812 */ /* 0x000fca00078ec0ff */
[----:B------:R-:W-:-:S08]  /*0660*/  IMAD.WIDE R14, R5, 0x8, R14 ;  /* 0x00000008050e7825 */ /* 0x000fd000078e020e */
[----:B------:R-:W2:Y:S04]  /*0670*/  LDG.E.64.CONSTANT.SYS R4, [R14+0x8] ;  /* 0x000008000e047381 */ /* 0x000ea800001e6b00 */
[----:B-1----:R-:W3:Y:S04]  /*0680*/  LDG.E.64.CONSTANT.SYS R6, [R14+0x10] ;  /* 0x000010000e067381 */ /* 0x002ee800001e6b00 */
[----:B------:R-:W4:Y:S04]  /*0690*/  LDG.E.64.CONSTANT.SYS R10, [R14+0x18] ;  /* 0x000018000e0a7381 */ /* 0x000f2800001e6b00 */
[----:B0-----:R-:W4:Y:S04]  /*06a0*/  LDG.E.64.CONSTANT.SYS R20, [R14+0x20] ;  /* 0x000020000e147381 */ /* 0x001f2800001e6b00 */
        /* <DEDUP_REMOVED lines=18> */
[----:B------:R0:W1:Y:S02]  /*07d0*/  @P0 DFMA R2, R30, R4, 1 ;  /* 0x3ff000001e02042b */ /* 0x0000640000000004 */
[----:B0-----:R-:W-:-:S04]  /*07e0*/  IMAD.MOV.U32 R5, RZ, RZ, c[0x0][0x0] ;  /* 0x00000000ff057624 */ /* 0x001fc800078e00ff */
[----:B------:R-:W-:Y:S02]  /*07f0*/  IMAD R16, R5, c[0x0][0xc], R16 ;  /* 0x0000030005107a24 */ /* 0x000fe400078e0210 */
[----:B-1----:R-:W0:-:S03]  /*0800*/  @P1 DFMA R2, R2, -1, RZ ;  /* 0xbff000000202182b */ /* 0x002e0600000000ff */
[----:B------:R-:W-:-:S05]  /*0810*/  ISETP.GE.AND P0, PT, R16, c[0x0][0x198], PT ;  /* 0x0000660010007a0c */ /* 0x000fca0003f06270 */
[----:B0-----:R-:W0:-:S08]  /*0820*/  DMUL R2, R2, c[0x0][0x178] ;  /* 0x00005e0002027a28 */ /* 0x001e100000000000 */
[----:B0-----:R-:W0:-:S08]  /*0830*/  DFMA R2, R12, c[0x0][0x170], R2 ;  /* 0x00005c000c027a2b */ /* 0x001e100000000002 */
[----:B0-----:R-:W0:-:S08]  /*0840*/  DADD R2, R2, -c[0x0][0x1a0] ;  /* 0x8000680002027629 */ /* 0x001e100000000000 */
[----:B0-----:R-:W0:-:S09]  /*0850*/  DADD R2, -R2, R26 ;  /* 0x0000000002027229 */ /* 0x001e12000000011a */
[----:B0-----:R0:W-:Y:S01]  /*0860*/  STG.E.64.SYS [R18], R2 ;  /* 0x0000000212007386 */ /* 0x0011e2000010eb00 */
[----:B------:R-:W-:Y:S05]  /*0870*/  @!P0 BRA `(.L_x_40) ;  /* 0xfffff81000008947 */ /* 0x000fea000383ffff */
[----:B------:R-:W-:Y:S05]  /*0880*/  EXIT ;  /* 0x000000000000794d */ /* 0x000fea0003800000 */
        .type           $kick_down$__internal_trig_reduction_slowpathd,@function
        .size           $kick_down$__internal_trig_reduction_slowpathd,(.L_x_62 - $kick_down$__internal_trig_reduction_slowpathd)
$kick_down$__internal_trig_reduction_slowpathd:
        /* <DEDUP_REMOVED lines=31> */
.L_x_44:
        /* <DEDUP_REMOVED lines=22> */
.L_x_43:
[----:B------:R-:W-:Y:S05]  /*0be0*/  BSYNC B2 ;  /* 0x0000000000027941 */ /* 0x000fea0003800000 */
.L_x_42:
        /* <DEDUP_REMOVED lines=92> */
.L_x_41:
[----:B0-----:R-:W-:Y:S02]  /*11b0*/  IMAD.MOV.U32 R2, RZ, RZ, R5 ;  /* 0x000000ffff027224 */ /* 0x001fe400078e0005 */
[----:B------:R-:W-:Y:S02]  /*11c0*/  IMAD.MOV.U32 R4, RZ, RZ, R18 ;  /* 0x000000ffff047224 */ /* 0x000fe400078e0012 */
[----:B------:R-:W-:-:S06]  /*11d0*/  IMAD.MOV.U32 R5, RZ, RZ, 0x0 ;  /* 0x00000000ff057424 */ /* 0x000fcc00078e00ff */
[----:B------:R-:W-:Y:S05]  /*11e0*/  RET.REL.NODEC R4 `(kick_down) ;  /* 0xffffee1004007950 */ /* 0x000fea0003c3ffff */
.L_x_45:
[----:B------:R-:W-:-:S00]  /*11f0*/  BRA `(.L_x_45) ;  /* 0xfffffff000007947 */ /* 0x000fc0000383ffff */
.L_x_62:


//--------------------- .text.kick_up             --------------------------
	.section	.text.kick_up,"ax",@progbits
	.sectioninfo	@"SHI_REGISTERS=34"
	.align	128
        .global         kick_up
        .type           kick_up,@function
        .size           kick_up,(.L_x_63 - kick_up)
        .other          kick_up,@"STO_CUDA_ENTRY STV_DEFAULT"
kick_up:
.text.kick_up:
        /* <DEDUP_REMOVED lines=9> */
.L_x_54:
        /* <DEDUP_REMOVED lines=25> */
[----:B-1----:R-:W-:Y:S05]  /*0220*/  CALL.REL.NOINC `($kick_up$__internal_trig_reduction_slowpathd) ;  /* 0x0000066000007944 */ /* 0x002fea0003c00000 */
[----:B------:R-:W-:Y:S05]  /*0230*/  BSYNC B1 ;  /* 0x0000000000017941 */ /* 0x000fea0003800000 */
.L_x_49:
[----:B------:R0:W5:Y:S01]  /*0240*/  LDL R0, [R1+0x4] ;  /* 0x0000040001007983 */ /* 0x0001620000100800 */
[----:B------:R-:W-:Y:S05]  /*0250*/  BRA `(.L_x_48) ;  /* 0x0000002000007947 */ /* 0x000fea0003800000 */
.L_x_47:
[----:B------:R0:W1:Y:S01]  /*0260*/  DMUL R2, RZ, R20 ;  /* 0x00000014ff027228 */ /* 0x0000620000000000 */
[----:B------:R-:W-:-:S03]  /*0270*/  IMAD.MOV.U32 R0, RZ, RZ, RZ ;  /* 0x000000ffff007224 */ /* 0x000fc600078e00ff */
.L_x_48:
[----:B------:R-:W-:Y:S05]  /*0280*/  BSYNC B0 ;  /* 0x0000000000007941 */ /* 0x000fea0003800000 */
.L_x_46:
        /* <DEDUP_REMOVED lines=54> */
.L_x_53:
[----:B------:R0:W5:Y:S01]  /*05f0*/  LDL R0, [R1] ;  /* 0x0000000001007983 */ /* 0x0001620000100800 */
[----:B------:R-:W-:Y:S05]  /*0600*/  BRA `(.L_x_52) ;  /* 0x0000002000007947 */ /* 0x000fea0003800000 */
.L_x_51:
[----:B0-----:R0:W1:Y:S01]  /*0610*/  DMUL R2, RZ, R20 ;  /* 0x00000014ff027228 */ /* 0x0010620000000000 */
[----:B------:R-:W-:-:S03]  /*0620*/  IMAD.MOV.U32 R0, RZ, RZ, RZ ;  /* 0x000000ffff007224 */ /* 0x000fc600078e00ff */
.L_x_52:
[----:B------:R-:W-:Y:S05]  /*0630*/  BSYNC B0 ;  /* 0x0000000000007941 */ /* 0x000fea0003800000 */
.L_x_50:
        /* <DEDUP_REMOVED lines=33> */
[----:B0-----:R-:W0:-:S09]  /*0850*/  DADD R2, R2, R26 ;  /* 0x0000000002027229 */ /* 0x001e12000000001a */
[----:B0-----:R0:W-:Y:S01]  /*0860*/  STG.E.64.SYS [R18], R2 ;  /* 0x0000000212007386 */ /* 0x0011e2000010eb00 */
[----:B------:R-:W-:Y:S05]  /*0870*/  @!P0 BRA `(.L_x_54) ;  /* 0xfffff81000008947 */ /* 0x000fea000383ffff */
[----:B------:R-:W-:Y:S05]  /*0880*/  EXIT ;  /* 0x000000000000794d */ /* 0x000fea0003800000 */
        .type           $kick_up$__internal_trig_reduction_slowpathd,@function
        .size           $kick_up$__internal_trig_reduction_slowpathd,(.L_x_63 - $kick_up$__internal_trig_reduction_slowpathd)
$kick_up$__internal_trig_reduction_slowpathd:
        /* <DEDUP_REMOVED lines=31> */
.L_x_58:
        /* <DEDUP_REMOVED lines=22> */
.L_x_57:
[----:B------:R-:W-:Y:S05]  /*0be0*/  BSYNC B2 ;  /* 0x0000000000027941 */ /* 0x000fea0003800000 */
.L_x_56:
        /* <DEDUP_REMOVED lines=92> */
.L_x_55:
[----:B0-----:R-:W-:Y:S02]  /*11b0*/  IMAD.MOV.U32 R2, RZ, RZ, R5 ;  /* 0x000000ffff027224 */ /* 0x001fe400078e0005 */
[----:B------:R-:W-:Y:S02]  /*11c0*/  IMAD.MOV.U32 R4, RZ, RZ, R18 ;  /* 0x000000ffff047224 */ /* 0x000fe400078e0012 */
[----:B------:R-:W-:-:S06]  /*11d0*/  IMAD.MOV.U32 R5, RZ, RZ, 0x0 ;  /* 0x00000000ff057424 */ /* 0x000fcc00078e00ff */
[----:B------:R-:W-:Y:S05]  /*11e0*/  RET.REL.NODEC R4 `(kick_up) ;  /* 0xffffee1004007950 */ /* 0x000fea0003c3ffff */
.L_x_59:
[----:B------:R-:W-:-:S00]  /*11f0*/  BRA `(.L_x_59) ;  /* 0xfffffff000007947 */ /* 0x000fc0000383ffff */
.L_x_63:


//--------------------- .nv.global.init           --------------------------
	.section	.nv.global.init,"aw",@progbits
	.align	8
.nv.global.init:
	.type		__cudart_sin_cos_coeffs,@object
	.size		__cudart_sin_cos_coeffs,(__cudart_i2opi_d - __cudart_sin_cos_coeffs)
__cudart_sin_cos_coeffs:
        /* <DEDUP_REMOVED lines=8> */
	.type		__cudart_i2opi_d,@object
	.size		__cudart_i2opi_d,(.L_1 - __cudart_i2opi_d)
__cudart_i2opi_d:
        /* <DEDUP_REMOVED lines=9> */
.L_1:
